	.target	sm_90a

	.elftype	@"ET_EXEC"


//--------------------- .note.nv.tkinfo           --------------------------
	.section	.note.nv.tkinfo,"",@"SHT_NOTE"
	.sectionflags	@"SHF_NOTE_NV_TKINFO"
	.tkinfo
        /*0018*/ 	.word	0x00000002
        /*0030*/ 	.string	""
        /*0030*/ 	.string	"ptxas"
        /*0030*/ 	.string	"Cuda compilation tools, release 13.0, V13.0.88"
        /*0030*/ 	.string	"Build cuda_13.0.r13.0/compiler.36424714_0"
        /*0030*/ 	.string	"-arch sm_90a -m 64 "



//--------------------- .note.nv.cuinfo           --------------------------
	.section	.note.nv.cuinfo,"",@"SHT_NOTE"
	.sectionflags	@"SHF_NOTE_NV_CUINFO"
        /*0018*/ 	.short	0x0002
        /*001a*/ 	.short	0x005a
        /*001c*/ 	.short	0x0082
	.zero		2


//--------------------- .nv.info                  --------------------------
	.section	.nv.info,"",@"SHT_CUDA_INFO"
	.align	4


	//----- nvinfo : EIATTR_REGCOUNT
	.align		4
        /*0000*/ 	.byte	0x04, 0x2f
        /*0002*/ 	.short	(.L_15 - .L_14)
	.align		4
.L_14:
        /*0004*/ 	.word	index@(_ZN7cutlass13device_kernelINS_4gemm6kernel13GemmUniversalIN4cute5tupleIJiiiiEEENS1_10collective13CollectiveMmaINS1_34MainloopSm90TmaGmmaWarpSpecializedILi4ENS5_IJNS4_1CILi1EEENSA_ILi4EEESB_EEENS1_35KernelTmaWarpSpecializedCooperativeEEENS5_IJNSA_ILi128EEENSA_ILi64EEESG_EEENS_10bfloat16_tENS5_IJlSB_lEEESJ_SK_NS4_8TiledMMAINS4_8MMA_AtomIJNS4_4SM904GMMA27MMA_64x64x16_F32BF16BF16_SSILNSO_5MajorE0ELSQ_0ELNSO_7ScaleInE1ELSR_1EEEEEENS4_6LayoutINS5_IJNSA_ILi2EEESB_SB_EEENS5_IJSB_NSA_ILi0EEESX_EEEEENS5_IJNS4_10UnderscoreES10_S10_EEEEENS4_23SM90_TMA_LOAD_MULTICASTENS4_14ComposedLayoutINS4_7SwizzleILi3ELi4ELi3EEENS4_18smem_ptr_flag_bitsILi16EEENSU_INS5_IJNSA_ILi8EEESH_EEENS5_IJSH_SB_EEEEEEEvNS4_8identityENS4_13SM90_TMA_LOADES1D_vS1E_EENS_8epilogue10collective6detail29Sm90TmaWarpSpecializedAdapterINS1I_15DefaultEpilogueISJ_SK_SK_NS1H_6thread17LinearCombinationISJ_Li1EffLNS1M_9ScaleType4KindE0ELNS_15FloatRoundStyleE2ESJ_EENS1_15EpilogueDefaultEEEEEvvEEEEvNT_6ParamsE)
        /*0008*/ 	.word	0x000000a8


	//----- nvinfo : EIATTR_FRAME_SIZE
	.align		4
.L_15:
        /*000c*/ 	.byte	0x04, 0x11
        /*000e*/ 	.short	(.L_17 - .L_16)
	.align		4
.L_16:
        /*0010*/ 	.word	index@(_ZN7cutlass13device_kernelINS_4gemm6kernel13GemmUniversalIN4cute5tupleIJiiiiEEENS1_10collective13CollectiveMmaINS1_34MainloopSm90TmaGmmaWarpSpecializedILi4ENS5_IJNS4_1CILi1EEENSA_ILi4EEESB_EEENS1_35KernelTmaWarpSpecializedCooperativeEEENS5_IJNSA_ILi128EEENSA_ILi64EEESG_EEENS_10bfloat16_tENS5_IJlSB_lEEESJ_SK_NS4_8TiledMMAINS4_8MMA_AtomIJNS4_4SM904GMMA27MMA_64x64x16_F32BF16BF16_SSILNSO_5MajorE0ELSQ_0ELNSO_7ScaleInE1ELSR_1EEEEEENS4_6LayoutINS5_IJNSA_ILi2EEESB_SB_EEENS5_IJSB_NSA_ILi0EEESX_EEEEENS5_IJNS4_10UnderscoreES10_S10_EEEEENS4_23SM90_TMA_LOAD_MULTICASTENS4_14ComposedLayoutINS4_7SwizzleILi3ELi4ELi3EEENS4_18smem_ptr_flag_bitsILi16EEENSU_INS5_IJNSA_ILi8EEESH_EEENS5_IJSH_SB_EEEEEEEvNS4_8identityENS4_13SM90_TMA_LOADES1D_vS1E_EENS_8epilogue10collective6detail29Sm90TmaWarpSpecializedAdapterINS1I_15DefaultEpilogueISJ_SK_SK_NS1H_6thread17LinearCombinationISJ_Li1EffLNS1M_9ScaleType4KindE0ELNS_15FloatRoundStyleE2ESJ_EENS1_15EpilogueDefaultEEEEEvvEEEEvNT_6ParamsE)
        /*0014*/ 	.word	0x00000000


	//----- nvinfo : EIATTR_MIN_STACK_SIZE
	.align		4
.L_17:
        /*0018*/ 	.byte	0x04, 0x12
        /*001a*/ 	.short	(.L_19 - .L_18)
	.align		4
.L_18:
        /*001c*/ 	.word	index@(_ZN7cutlass13device_kernelINS_4gemm6kernel13GemmUniversalIN4cute5tupleIJiiiiEEENS1_10collective13CollectiveMmaINS1_34MainloopSm90TmaGmmaWarpSpecializedILi4ENS5_IJNS4_1CILi1EEENSA_ILi4EEESB_EEENS1_35KernelTmaWarpSpecializedCooperativeEEENS5_IJNSA_ILi128EEENSA_ILi64EEESG_EEENS_10bfloat16_tENS5_IJlSB_lEEESJ_SK_NS4_8TiledMMAINS4_8MMA_AtomIJNS4_4SM904GMMA27MMA_64x64x16_F32BF16BF16_SSILNSO_5MajorE0ELSQ_0ELNSO_7ScaleInE1ELSR_1EEEEEENS4_6LayoutINS5_IJNSA_ILi2EEESB_SB_EEENS5_IJSB_NSA_ILi0EEESX_EEEEENS5_IJNS4_10UnderscoreES10_S10_EEEEENS4_23SM90_TMA_LOAD_MULTICASTENS4_14ComposedLayoutINS4_7SwizzleILi3ELi4ELi3EEENS4_18smem_ptr_flag_bitsILi16EEENSU_INS5_IJNSA_ILi8EEESH_EEENS5_IJSH_SB_EEEEEEEvNS4_8identityENS4_13SM90_TMA_LOADES1D_vS1E_EENS_8epilogue10collective6detail29Sm90TmaWarpSpecializedAdapterINS1I_15DefaultEpilogueISJ_SK_SK_NS1H_6thread17LinearCombinationISJ_Li1EffLNS1M_9ScaleType4KindE0ELNS_15FloatRoundStyleE2ESJ_EENS1_15EpilogueDefaultEEEEEvvEEEEvNT_6ParamsE)
        /*0020*/ 	.word	0x00000000
.L_19:


//--------------------- .nv.compat                --------------------------
	.section	.nv.compat,"",@"SHT_CUDA_COMPAT_INFO"
	.align	4
        /*0000*/ 	.byte	0x02, 0x09, 0x01, 0x00, 0x02, 0x02, 0x04, 0x00, 0x02, 0x05, 0x05, 0x00, 0x03, 0x07, 0x01, 0x01
        /*0010*/ 	.byte	0x02, 0x03, 0x01, 0x00, 0x02, 0x06, 0x01, 0x00, 0x04, 0x0b, 0x08, 0x00, 0x00, 0x00, 0x00, 0x00
        /*0020*/ 	.byte	0x00, 0x00, 0x00, 0x00


//--------------------- .nv.info._ZN7cutlass13device_kernelINS_4gemm6kernel13GemmUniversalIN4cute5tupleIJiiiiEEENS1_10collective13CollectiveMmaINS1_34MainloopSm90TmaGmmaWarpSpecializedILi4ENS5_IJNS4_1CILi1EEENSA_ILi4EEESB_EEENS1_35KernelTmaWarpSpecializedCooperativeEEENS5_IJNSA_ILi128EEENSA_ILi64EEESG_EEENS_10bfloat16_tENS5_IJlSB_lEEESJ_SK_NS4_8TiledMMAINS4_8MMA_AtomIJNS4_4SM904GMMA27MMA_64x64x16_F32BF16BF16_SSILNSO_5MajorE0ELSQ_0ELNSO_7ScaleInE1ELSR_1EEEEEENS4_6LayoutINS5_IJNSA_ILi2EEESB_SB_EEENS5_IJSB_NSA_ILi0EEESX_EEEEENS5_IJNS4_10UnderscoreES10_S10_EEEEENS4_23SM90_TMA_LOAD_MULTICASTENS4_14ComposedLayoutINS4_7SwizzleILi3ELi4ELi3EEENS4_18smem_ptr_flag_bitsILi16EEENSU_INS5_IJNSA_ILi8EEESH_EEENS5_IJSH_SB_EEEEEEEvNS4_8identityENS4_13SM90_TMA_LOADES1D_vS1E_EENS_8epilogue10collective6detail29Sm90TmaWarpSpecializedAdapterINS1I_15DefaultEpilogueISJ_SK_SK_NS1H_6thread17LinearCombinationISJ_Li1EffLNS1M_9ScaleType4KindE0ELNS_15FloatRoundStyleE2ESJ_EENS1_15EpilogueDefaultEEEEEvvEEEEvNT_6ParamsE --------------------------
	.section	.nv.info._ZN7cutlass13device_kernelINS_4gemm6kernel13GemmUniversalIN4cute5tupleIJiiiiEEENS1_10collective13CollectiveMmaINS1_34MainloopSm90TmaGmmaWarpSpecializedILi4ENS5_IJNS4_1CILi1EEENSA_ILi4EEESB_EEENS1_35KernelTmaWarpSpecializedCooperativeEEENS5_IJNSA_ILi128EEENSA_ILi64EEESG_EEENS_10bfloat16_tENS5_IJlSB_lEEESJ_SK_NS4_8TiledMMAINS4_8MMA_AtomIJNS4_4SM904GMMA27MMA_64x64x16_F32BF16BF16_SSILNSO_5MajorE0ELSQ_0ELNSO_7ScaleInE1ELSR_1EEEEEENS4_6LayoutINS5_IJNSA_ILi2EEESB_SB_EEENS5_IJSB_NSA_ILi0EEESX_EEEEENS5_IJNS4_10UnderscoreES10_S10_EEEEENS4_23SM90_TMA_LOAD_MULTICASTENS4_14ComposedLayoutINS4_7SwizzleILi3ELi4ELi3EEENS4_18smem_ptr_flag_bitsILi16EEENSU_INS5_IJNSA_ILi8EEESH_EEENS5_IJSH_SB_EEEEEEEvNS4_8identityENS4_13SM90_TMA_LOADES1D_vS1E_EENS_8epilogue10collective6detail29Sm90TmaWarpSpecializedAdapterINS1I_15DefaultEpilogueISJ_SK_SK_NS1H_6thread17LinearCombinationISJ_Li1EffLNS1M_9ScaleType4KindE0ELNS_15FloatRoundStyleE2ESJ_EENS1_15EpilogueDefaultEEEEEvvEEEEvNT_6ParamsE,"",@"SHT_CUDA_INFO"
	.sectionflags	@""
	.align	4


	//----- nvinfo : EIATTR_CUDA_API_VERSION
	.align		4
        /*0000*/ 	.byte	0x04, 0x37
        /*0002*/ 	.short	(.L_21 - .L_20)
.L_20:
        /*0004*/ 	.word	0x00000082


	//----- nvinfo : EIATTR_KPARAM_INFO
	.align		4
.L_21:
        /*0008*/ 	.byte	0x04, 0x17
        /*000a*/ 	.short	(.L_23 - .L_22)
.L_22:
        /*000c*/ 	.word	0x00000000
        /*0010*/ 	.short	0x0000
        /*0012*/ 	.short	0x0070
        /*0014*/ 	.byte	0x00, 0xf0, 0x01, 0x10


	//----- nvinfo : EIATTR_SPARSE_MMA_MASK
	.align		4
.L_23:
        /*0018*/ 	.byte	0x03, 0x50
        /*001a*/ 	.short	0x0000


	//----- nvinfo : EIATTR_MAXREG_COUNT
	.align		4
        /*001c*/ 	.byte	0x03, 0x1b
        /*001e*/ 	.short	0x00a8


	//----- nvinfo : EIATTR_NUM_BARRIERS
	.align		4
        /*0020*/ 	.byte	0x02, 0x4c
        /*0022*/ 	.byte	0x01
	.zero		1


	//----- nvinfo : EIATTR_EXTERNS
	.align		4
        /*0024*/ 	.byte	0x04, 0x0f
        /*0026*/ 	.short	(.L_25 - .L_24)


	//   ....[0]....
	.align		4
.L_24:
        /*0028*/ 	.word	index@(__assertfail)


	//----- nvinfo : EIATTR_MERCURY_ISA_VERSION
	.align		4
.L_25:
        /*002c*/ 	.byte	0x03, 0x5f
        /*002e*/ 	.short	0x0101


	//----- nvinfo : EIATTR_INT_WARP_WIDE_INSTR_OFFSETS
	.align		4
        /*0030*/ 	.byte	0x04, 0x31
        /*0032*/ 	.short	(.L_27 - .L_26)


	//   ....[0]....
.L_26:
        /*0034*/ 	.word	0x00000430


	//   ....[1]....
        /*0038*/ 	.word	0x00000450


	//   ....[2]....
        /*003c*/ 	.word	0x00000620


	//   ....[3]....
        /*0040*/ 	.word	0x00002210


	//----- nvinfo : EIATTR_COOP_GROUP_MASK_REGIDS
	.align		4
.L_27:
        /*0044*/ 	.byte	0x04, 0x29
        /*0046*/ 	.short	(.L_29 - .L_28)


	//   ....[0]....
.L_28:
        /*0048*/ 	.word	0xffffffff


	//   ....[1]....
        /*004c*/ 	.word	0xffffffff


	//   ....[2]....
        /*0050*/ 	.word	0xffffffff


	//   ....[3]....
        /*0054*/ 	.word	0xffffffff


	//   ....[4]....
        /*0058*/ 	.word	0xffffffff


	//   ....[5]....
        /*005c*/ 	.word	0xffffffff


	//----- nvinfo : EIATTR_COOP_GROUP_INSTR_OFFSETS
	.align		4
.L_29:
        /*0060*/ 	.byte	0x04, 0x28
        /*0062*/ 	.short	(.L_31 - .L_30)


	//   ....[0]....
.L_30:
        /*0064*/ 	.word	0x00000060


	//   ....[1]....
        /*0068*/ 	.word	0x00000070


	//   ....[2]....
        /*006c*/ 	.word	0x00000130


	//   ....[3]....
        /*0070*/ 	.word	0x000002d0


	//   ....[4]....
        /*0074*/ 	.word	0x00000790


	//   ....[5]....
        /*0078*/ 	.word	0x00001410


	//----- nvinfo : EIATTR_REG_RECONFIG
	.align		4
.L_31:
        /*007c*/ 	.byte	0x01, 0x54
	.zero		2


	//----- nvinfo : EIATTR_SYSCALL_OFFSETS
	.align		4
        /*0080*/ 	.byte	0x04, 0x46
        /*0082*/ 	.short	(.L_33 - .L_32)


	//   ....[0]....
.L_32:
        /*0084*/ 	.word	0x00001600


	//----- nvinfo : EIATTR_MBARRIER_INSTR_OFFSETS
	.align		4
.L_33:
        /*0088*/ 	.byte	0x04, 0x39
        /*008a*/ 	.short	(.L_35 - .L_34)


	//   ....[0]....
.L_34:
        /*008c*/ 	.word	0x00000230
        /*0090*/ 	.word	0x000000ff
        /*0094*/ 	.word	0x00000000
        /*0098*/ 	.short	0x0100
        /*009a*/ 	.byte	0x08
	.zero		1


	//   ....[1]....
        /*009c*/ 	.word	0x00000240
        /*00a0*/ 	.word	0x000000ff
        /*00a4*/ 	.word	0x00000020
        /*00a8*/ 	.short	0x0100
        /*00aa*/ 	.byte	0x08
	.zero		1


	//   ....[2]....
        /*00ac*/ 	.word	0x00000250
        /*00b0*/ 	.word	0x000000ff
        /*00b4*/ 	.word	0x00000008
        /*00b8*/ 	.short	0x0100
        /*00ba*/ 	.byte	0x08
	.zero		1


	//   ....[3]....
        /*00bc*/ 	.word	0x00000260
        /*00c0*/ 	.word	0x000000ff
        /*00c4*/ 	.word	0x00000028
        /*00c8*/ 	.short	0x0100
        /*00ca*/ 	.byte	0x08
	.zero		1


	//   ....[4]....
        /*00cc*/ 	.word	0x00000270
        /*00d0*/ 	.word	0x000000ff
        /*00d4*/ 	.word	0x00000010
        /*00d8*/ 	.short	0x0100
        /*00da*/ 	.byte	0x08
	.zero		1


	//   ....[5]....
        /*00dc*/ 	.word	0x00000280
        /*00e0*/ 	.word	0x000000ff
        /*00e4*/ 	.word	0x00000030
        /*00e8*/ 	.short	0x0100
        /*00ea*/ 	.byte	0x08
	.zero		1


	//   ....[6]....
        /*00ec*/ 	.word	0x00000290
        /*00f0*/ 	.word	0x000000ff
        /*00f4*/ 	.word	0x00000018
        /*00f8*/ 	.short	0x0100
        /*00fa*/ 	.byte	0x08
	.zero		1


	//   ....[7]....
        /*00fc*/ 	.word	0x000002a0
        /*0100*/ 	.word	0x000000ff
        /*0104*/ 	.word	0x00000038
        /*0108*/ 	.short	0x0100
        /*010a*/ 	.byte	0x08
	.zero		1


	//   ....[8]....
        /*010c*/ 	.word	0x000006c0
        /*0110*/ 	.word	0x000000ff
        /*0114*/ 	.word	0x00000050
        /*0118*/ 	.short	0x0100
        /*011a*/ 	.byte	0x06
	.zero		1


	//   ....[9]....
        /*011c*/ 	.word	0x00000740
        /*0120*/ 	.word	0x000000ff
        /*0124*/ 	.word	0x00000058
        /*0128*/ 	.short	0x0100
        /*012a*/ 	.byte	0x06
	.zero		1


	//   ....[10]....
        /*012c*/ 	.word	0x000016c0
        /*0130*/ 	.word	0x00000003
        /*0134*/ 	.word	0x00000000
        /*0138*/ 	.short	0x010a
        /*013a*/ 	.byte	0x3f
	.zero		1


	//   ....[11]....
        /*013c*/ 	.word	0x00001720
        /*0140*/ 	.word	0x00000003
        /*0144*/ 	.word	0x00000000
        /*0148*/ 	.short	0x010a
        /*014a*/ 	.byte	0x3f
	.zero		1


	//   ....[12]....
        /*014c*/ 	.word	0x00001c60
        /*0150*/ 	.word	0x00000005
        /*0154*/ 	.word	0x00000000
        /*0158*/ 	.short	0x010a
        /*015a*/ 	.byte	0x3f
	.zero		1


	//   ....[13]....
        /*015c*/ 	.word	0x00001ca0
        /*0160*/ 	.word	0x00000005
        /*0164*/ 	.word	0x00000000
        /*0168*/ 	.short	0x010a
        /*016a*/ 	.byte	0x3f
	.zero		1


	//   ....[14]....
        /*016c*/ 	.word	0x000020c0
        /*0170*/ 	.word	0x00000004
        /*0174*/ 	.word	0x00000000
        /*0178*/ 	.short	0x0101
        /*017a*/ 	.byte	0x3f
	.zero		1


	//   ....[15]....
        /*017c*/ 	.word	0x00002280
        /*0180*/ 	.word	0x00000000
        /*0184*/ 	.word	0x00000000
        /*0188*/ 	.short	0x0101
        /*018a*/ 	.byte	0x3f
	.zero		1


	//   ....[16]....
        /*018c*/ 	.word	0x00005530
        /*0190*/ 	.word	0x00000015
        /*0194*/ 	.word	0x00000020
        /*0198*/ 	.short	0x010a
        /*019a*/ 	.byte	0x3f
	.zero		1


	//   ....[17]....
        /*019c*/ 	.word	0x000059b0
        /*01a0*/ 	.word	0x00000006
        /*01a4*/ 	.word	0x00000058
        /*01a8*/ 	.short	0x0101
        /*01aa*/ 	.byte	0x3f
	.zero		1


	//   ....[18]....
        /*01ac*/ 	.word	0x000060d0
        /*01b0*/ 	.word	0x00000007
        /*01b4*/ 	.word	0x00000000
        /*01b8*/ 	.short	0x010a
        /*01ba*/ 	.byte	0x3f
	.zero		1


	//   ....[19]....
        /*01bc*/ 	.word	0x00006150
        /*01c0*/ 	.word	0x00000006
        /*01c4*/ 	.word	0x00000000
        /*01c8*/ 	.short	0x010a
        /*01ca*/ 	.byte	0x3f
	.zero		1


	//   ....[20]....
        /*01cc*/ 	.word	0x000061e0
        /*01d0*/ 	.word	0x00000007
        /*01d4*/ 	.word	0x00000000
        /*01d8*/ 	.short	0x010a
        /*01da*/ 	.byte	0x3f
	.zero		1


	//   ....[21]....
        /*01dc*/ 	.word	0x00006270
        /*01e0*/ 	.word	0x00000005
        /*01e4*/ 	.word	0x00000000
        /*01e8*/ 	.short	0x010a
        /*01ea*/ 	.byte	0x3f
	.zero		1


	//   ....[22]....
        /*01ec*/ 	.word	0x000062d0
        /*01f0*/ 	.word	0x00000003
        /*01f4*/ 	.word	0x00000000
        /*01f8*/ 	.short	0x010a
        /*01fa*/ 	.byte	0x3f
	.zero		1


	//   ....[23]....
        /*01fc*/ 	.word	0x00006320
        /*0200*/ 	.word	0x00000005
        /*0204*/ 	.word	0x00000000
        /*0208*/ 	.short	0x010a
        /*020a*/ 	.byte	0x3f
	.zero		1


	//   ....[24]....
        /*020c*/ 	.word	0x000063f0
        /*0210*/ 	.word	0x00000015
        /*0214*/ 	.word	0x00000020
        /*0218*/ 	.short	0x010a
        /*021a*/ 	.byte	0x3f
	.zero		1


	//   ....[25]....
        /*021c*/ 	.word	0x000064c0
        /*0220*/ 	.word	0x00000007
        /*0224*/ 	.word	0x00000000
        /*0228*/ 	.short	0x010a
        /*022a*/ 	.byte	0x3f
	.zero		1


	//   ....[26]....
        /*022c*/ 	.word	0x00006510
        /*0230*/ 	.word	0x00000006
        /*0234*/ 	.word	0x00000000
        /*0238*/ 	.short	0x010a
        /*023a*/ 	.byte	0x3f
	.zero		1


	//   ....[27]....
        /*023c*/ 	.word	0x00006560
        /*0240*/ 	.word	0x00000007
        /*0244*/ 	.word	0x00000000
        /*0248*/ 	.short	0x010a
        /*024a*/ 	.byte	0x3f
	.zero		1


	//----- nvinfo : EIATTR_NUM_MBARRIERS
	.align		4
.L_35:
        /*024c*/ 	.byte	0x03, 0x38
        /*024e*/ 	.short	0x000a


	//----- nvinfo : EIATTR_EXIT_INSTR_OFFSETS
	.align		4
        /*0250*/ 	.byte	0x04, 0x1c
        /*0252*/ 	.short	(.L_37 - .L_36)


	//   ....[0]....
.L_36:
        /*0254*/ 	.word	0x00000960


	//   ....[1]....
        /*0258*/ 	.word	0x00001170


	//   ....[2]....
        /*025c*/ 	.word	0x00004cc0


	//   ....[3]....
        /*0260*/ 	.word	0x00005220


	//   ....[4]....
        /*0264*/ 	.word	0x000062c0


	//----- nvinfo : EIATTR_MAX_THREADS
	.align		4
.L_37:
        /*0268*/ 	.byte	0x04, 0x05
        /*026a*/ 	.short	(.L_39 - .L_38)
.L_38:
        /*026c*/ 	.word	0x00000180
        /*0270*/ 	.word	0x00000001
        /*0274*/ 	.word	0x00000001


	//----- nvinfo : EIATTR_CRS_STACK_SIZE
	.align		4
.L_39:
        /*0278*/ 	.byte	0x04, 0x1e
        /*027a*/ 	.short	(.L_41 - .L_40)
.L_40:
        /*027c*/ 	.word	0x00000000


	//----- nvinfo : EIATTR_CBANK_PARAM_SIZE
	.align		4
.L_41:
        /*0280*/ 	.byte	0x03, 0x19
        /*0282*/ 	.short	0x0470


	//----- nvinfo : EIATTR_PARAM_CBANK
	.align		4
        /*0284*/ 	.byte	0x04, 0x0a
        /*0286*/ 	.short	(.L_43 - .L_42)
	.align		4
.L_42:
        /*0288*/ 	.word	index@(.nv.constant0._ZN7cutlass13device_kernelINS_4gemm6kernel13GemmUniversalIN4cute5tupleIJiiiiEEENS1_10collective13CollectiveMmaINS1_34MainloopSm90TmaGmmaWarpSpecializedILi4ENS5_IJNS4_1CILi1EEENSA_ILi4EEESB_EEENS1_35KernelTmaWarpSpecializedCooperativeEEENS5_IJNSA_ILi128EEENSA_ILi64EEESG_EEENS_10bfloat16_tENS5_IJlSB_lEEESJ_SK_NS4_8TiledMMAINS4_8MMA_AtomIJNS4_4SM904GMMA27MMA_64x64x16_F32BF16BF16_SSILNSO_5MajorE0ELSQ_0ELNSO_7ScaleInE1ELSR_1EEEEEENS4_6LayoutINS5_IJNSA_ILi2EEESB_SB_EEENS5_IJSB_NSA_ILi0EEESX_EEEEENS5_IJNS4_10UnderscoreES10_S10_EEEEENS4_23SM90_TMA_LOAD_MULTICASTENS4_14ComposedLayoutINS4_7SwizzleILi3ELi4ELi3EEENS4_18smem_ptr_flag_bitsILi16EEENSU_INS5_IJNSA_ILi8EEESH_EEENS5_IJSH_SB_EEEEEEEvNS4_8identityENS4_13SM90_TMA_LOADES1D_vS1E_EENS_8epilogue10collective6detail29Sm90TmaWarpSpecializedAdapterINS1I_15DefaultEpilogueISJ_SK_SK_NS1H_6thread17LinearCombinationISJ_Li1EffLNS1M_9ScaleType4KindE0ELNS_15FloatRoundStyleE2ESJ_EENS1_15EpilogueDefaultEEEEEvvEEEEvNT_6ParamsE)
        /*028c*/ 	.short	0x0210
        /*028e*/ 	.short	0x0470


	//----- nvinfo : EIATTR_SW_WAR
	.align		4
.L_43:
        /*0290*/ 	.byte	0x04, 0x36
        /*0292*/ 	.short	(.L_45 - .L_44)
.L_44:
        /*0294*/ 	.word	0x00000008
.L_45:


//--------------------- .nv.callgraph             --------------------------
	.section	.nv.callgraph,"",@"SHT_CUDA_CALLGRAPH"
	.align	4
	.sectionentsize	8
	.align		4
        /*0000*/ 	.word	0x00000000
	.align		4
        /*0004*/ 	.word	0xffffffff
	.align		4
        /*0008*/ 	.word	index@(_ZN7cutlass13device_kernelINS_4gemm6kernel13GemmUniversalIN4cute5tupleIJiiiiEEENS1_10collective13CollectiveMmaINS1_34MainloopSm90TmaGmmaWarpSpecializedILi4ENS5_IJNS4_1CILi1EEENSA_ILi4EEESB_EEENS1_35KernelTmaWarpSpecializedCooperativeEEENS5_IJNSA_ILi128EEENSA_ILi64EEESG_EEENS_10bfloat16_tENS5_IJlSB_lEEESJ_SK_NS4_8TiledMMAINS4_8MMA_AtomIJNS4_4SM904GMMA27MMA_64x64x16_F32BF16BF16_SSILNSO_5MajorE0ELSQ_0ELNSO_7ScaleInE1ELSR_1EEEEEENS4_6LayoutINS5_IJNSA_ILi2EEESB_SB_EEENS5_IJSB_NSA_ILi0EEESX_EEEEENS5_IJNS4_10UnderscoreES10_S10_EEEEENS4_23SM90_TMA_LOAD_MULTICASTENS4_14ComposedLayoutINS4_7SwizzleILi3ELi4ELi3EEENS4_18smem_ptr_flag_bitsILi16EEENSU_INS5_IJNSA_ILi8EEESH_EEENS5_IJSH_SB_EEEEEEEvNS4_8identityENS4_13SM90_TMA_LOADES1D_vS1E_EENS_8epilogue10collective6detail29Sm90TmaWarpSpecializedAdapterINS1I_15DefaultEpilogueISJ_SK_SK_NS1H_6thread17LinearCombinationISJ_Li1EffLNS1M_9ScaleType4KindE0ELNS_15FloatRoundStyleE2ESJ_EENS1_15EpilogueDefaultEEEEEvvEEEEvNT_6ParamsE)
	.align		4
        /*000c*/ 	.word	index@(__assertfail)
	.align		4
        /*0010*/ 	.word	0x00000000
	.align		4
        /*0014*/ 	.word	0xfffffffe
	.align		4
        /*0018*/ 	.word	0x00000000
	.align		4
        /*001c*/ 	.word	0xfffffffd
	.align		4
        /*0020*/ 	.word	0x00000000
	.align		4
        /*0024*/ 	.word	0xfffffffc


//--------------------- .nv.constant4             --------------------------
	.section	.nv.constant4,"a",@progbits
	.align	8
	.align		8
.nv.constant4:
        /*0000*/ 	.dword	__assertfail
	.align		8
        /*0008*/ 	.dword	__unnamed_1
	.align		8
        /*0010*/ 	.dword	_ZN40_INTERNAL_9f893bf0_4_k_cu_5d7e7bb7_232474cuda3std3__45__cpo5beginE
	.align		8
        /*0018*/ 	.dword	_ZN40_INTERNAL_9f893bf0_4_k_cu_5d7e7bb7_232474cuda3std3__45__cpo3endE
	.align		8
        /*0020*/ 	.dword	_ZN40_INTERNAL_9f893bf0_4_k_cu_5d7e7bb7_232474cuda3std3__45__cpo6cbeginE
	.align		8
        /*0028*/ 	.dword	_ZN40_INTERNAL_9f893bf0_4_k_cu_5d7e7bb7_232474cuda3std3__45__cpo4cendE
	.align		8
        /*0030*/ 	.dword	_ZN40_INTERNAL_9f893bf0_4_k_cu_5d7e7bb7_232474cuda3std3__442_GLOBAL__N__9f893bf0_4_k_cu_5d7e7bb7_232476ignoreE
	.align		8
        /*0038*/ 	.dword	_ZN40_INTERNAL_9f893bf0_4_k_cu_5d7e7bb7_232474cuda3std3__419piecewise_constructE
	.align		8
        /*0040*/ 	.dword	_ZN40_INTERNAL_9f893bf0_4_k_cu_5d7e7bb7_232474cuda3std3__48in_placeE
	.align		8
        /*0048*/ 	.dword	_ZN40_INTERNAL_9f893bf0_4_k_cu_5d7e7bb7_232474cuda3std6ranges3__45__cpo4swapE
	.align		8
        /*0050*/ 	.dword	_ZN40_INTERNAL_9f893bf0_4_k_cu_5d7e7bb7_232474cuda3std6ranges3__45__cpo9iter_moveE
	.align		8
        /*0058*/ 	.dword	_ZN40_INTERNAL_9f893bf0_4_k_cu_5d7e7bb7_232474cute7productE
	.align		8
        /*0060*/ 	.dword	_ZN40_INTERNAL_9f893bf0_4_k_cu_5d7e7bb7_232474cute1_E
	.align		8
        /*0068*/ 	.dword	$str$22
	.align		8
        /*0070*/ 	.dword	$str$23


//--------------------- .text._ZN7cutlass13device_kernelINS_4gemm6kernel13GemmUniversalIN4cute5tupleIJiiiiEEENS1_10collective13CollectiveMmaINS1_34MainloopSm90TmaGmmaWarpSpecializedILi4ENS5_IJNS4_1CILi1EEENSA_ILi4EEESB_EEENS1_35KernelTmaWarpSpecializedCooperativeEEENS5_IJNSA_ILi128EEENSA_ILi64EEESG_EEENS_10bfloat16_tENS5_IJlSB_lEEESJ_SK_NS4_8TiledMMAINS4_8MMA_AtomIJNS4_4SM904GMMA27MMA_64x64x16_F32BF16BF16_SSILNSO_5MajorE0ELSQ_0ELNSO_7ScaleInE1ELSR_1EEEEEENS4_6LayoutINS5_IJNSA_ILi2EEESB_SB_EEENS5_IJSB_NSA_ILi0EEESX_EEEEENS5_IJNS4_10UnderscoreES10_S10_EEEEENS4_23SM90_TMA_LOAD_MULTICASTENS4_14ComposedLayoutINS4_7SwizzleILi3ELi4ELi3EEENS4_18smem_ptr_flag_bitsILi16EEENSU_INS5_IJNSA_ILi8EEESH_EEENS5_IJSH_SB_EEEEEEEvNS4_8identityENS4_13SM90_TMA_LOADES1D_vS1E_EENS_8epilogue10collective6detail29Sm90TmaWarpSpecializedAdapterINS1I_15DefaultEpilogueISJ_SK_SK_NS1H_6thread17LinearCombinationISJ_Li1EffLNS1M_9ScaleType4KindE0ELNS_15FloatRoundStyleE2ESJ_EENS1_15EpilogueDefaultEEEEEvvEEEEvNT_6ParamsE --------------------------
	.section	.text._ZN7cutlass13device_kernelINS_4gemm6kernel13GemmUniversalIN4cute5tupleIJiiiiEEENS1_10collective13CollectiveMmaINS1_34MainloopSm90TmaGmmaWarpSpecializedILi4ENS5_IJNS4_1CILi1EEENSA_ILi4EEESB_EEENS1_35KernelTmaWarpSpecializedCooperativeEEENS5_IJNSA_ILi128EEENSA_ILi64EEESG_EEENS_10bfloat16_tENS5_IJlSB_lEEESJ_SK_NS4_8TiledMMAINS4_8MMA_AtomIJNS4_4SM904GMMA27MMA_64x64x16_F32BF16BF16_SSILNSO_5MajorE0ELSQ_0ELNSO_7ScaleInE1ELSR_1EEEEEENS4_6LayoutINS5_IJNSA_ILi2EEESB_SB_EEENS5_IJSB_NSA_ILi0EEESX_EEEEENS5_IJNS4_10UnderscoreES10_S10_EEEEENS4_23SM90_TMA_LOAD_MULTICASTENS4_14ComposedLayoutINS4_7SwizzleILi3ELi4ELi3EEENS4_18smem_ptr_flag_bitsILi16EEENSU_INS5_IJNSA_ILi8EEESH_EEENS5_IJSH_SB_EEEEEEEvNS4_8identityENS4_13SM90_TMA_LOADES1D_vS1E_EENS_8epilogue10collective6detail29Sm90TmaWarpSpecializedAdapterINS1I_15DefaultEpilogueISJ_SK_SK_NS1H_6thread17LinearCombinationISJ_Li1EffLNS1M_9ScaleType4KindE0ELNS_15FloatRoundStyleE2ESJ_EENS1_15EpilogueDefaultEEEEEvvEEEEvNT_6ParamsE,"ax",@progbits
	.align	128
.text._ZN7cutlass13device_kernelINS_4gemm6kernel13GemmUniversalIN4cute5tupleIJiiiiEEENS1_10collective13CollectiveMmaINS1_34MainloopSm90TmaGmmaWarpSpecializedILi4ENS5_IJNS4_1CILi1EEENSA_ILi4EEESB_EEENS1_35KernelTmaWarpSpecializedCooperativeEEENS5_IJNSA_ILi128EEENSA_ILi64EEESG_EEENS_10bfloat16_tENS5_IJlSB_lEEESJ_SK_NS4_8TiledMMAINS4_8MMA_AtomIJNS4_4SM904GMMA27MMA_64x64x16_F32BF16BF16_SSILNSO_5MajorE0ELSQ_0ELNSO_7ScaleInE1ELSR_1EEEEEENS4_6LayoutINS5_IJNSA_ILi2EEESB_SB_EEENS5_IJSB_NSA_ILi0EEESX_EEEEENS5_IJNS4_10UnderscoreES10_S10_EEEEENS4_23SM90_TMA_LOAD_MULTICASTENS4_14ComposedLayoutINS4_7SwizzleILi3ELi4ELi3EEENS4_18smem_ptr_flag_bitsILi16EEENSU_INS5_IJNSA_ILi8EEESH_EEENS5_IJSH_SB_EEEEEEEvNS4_8identityENS4_13SM90_TMA_LOADES1D_vS1E_EENS_8epilogue10collective6detail29Sm90TmaWarpSpecializedAdapterINS1I_15DefaultEpilogueISJ_SK_SK_NS1H_6thread17LinearCombinationISJ_Li1EffLNS1M_9ScaleType4KindE0ELNS_15FloatRoundStyleE2ESJ_EENS1_15EpilogueDefaultEEEEEvvEEEEvNT_6ParamsE:
        .type           _ZN7cutlass13device_kernelINS_4gemm6kernel13GemmUniversalIN4cute5tupleIJiiiiEEENS1_10collective13CollectiveMmaINS1_34MainloopSm90TmaGmmaWarpSpecializedILi4ENS5_IJNS4_1CILi1EEENSA_ILi4EEESB_EEENS1_35KernelTmaWarpSpecializedCooperativeEEENS5_IJNSA_ILi128EEENSA_ILi64EEESG_EEENS_10bfloat16_tENS5_IJlSB_lEEESJ_SK_NS4_8TiledMMAINS4_8MMA_AtomIJNS4_4SM904GMMA27MMA_64x64x16_F32BF16BF16_SSILNSO_5MajorE0ELSQ_0ELNSO_7ScaleInE1ELSR_1EEEEEENS4_6LayoutINS5_IJNSA_ILi2EEESB_SB_EEENS5_IJSB_NSA_ILi0EEESX_EEEEENS5_IJNS4_10UnderscoreES10_S10_EEEEENS4_23SM90_TMA_LOAD_MULTICASTENS4_14ComposedLayoutINS4_7SwizzleILi3ELi4ELi3EEENS4_18smem_ptr_flag_bitsILi16EEENSU_INS5_IJNSA_ILi8EEESH_EEENS5_IJSH_SB_EEEEEEEvNS4_8identityENS4_13SM90_TMA_LOADES1D_vS1E_EENS_8epilogue10collective6detail29Sm90TmaWarpSpecializedAdapterINS1I_15DefaultEpilogueISJ_SK_SK_NS1H_6thread17LinearCombinationISJ_Li1EffLNS1M_9ScaleType4KindE0ELNS_15FloatRoundStyleE2ESJ_EENS1_15EpilogueDefaultEEEEEvvEEEEvNT_6ParamsE,@function
        .size           _ZN7cutlass13device_kernelINS_4gemm6kernel13GemmUniversalIN4cute5tupleIJiiiiEEENS1_10collective13CollectiveMmaINS1_34MainloopSm90TmaGmmaWarpSpecializedILi4ENS5_IJNS4_1CILi1EEENSA_ILi4EEESB_EEENS1_35KernelTmaWarpSpecializedCooperativeEEENS5_IJNSA_ILi128EEENSA_ILi64EEESG_EEENS_10bfloat16_tENS5_IJlSB_lEEESJ_SK_NS4_8TiledMMAINS4_8MMA_AtomIJNS4_4SM904GMMA27MMA_64x64x16_F32BF16BF16_SSILNSO_5MajorE0ELSQ_0ELNSO_7ScaleInE1ELSR_1EEEEEENS4_6LayoutINS5_IJNSA_ILi2EEESB_SB_EEENS5_IJSB_NSA_ILi0EEESX_EEEEENS5_IJNS4_10UnderscoreES10_S10_EEEEENS4_23SM90_TMA_LOAD_MULTICASTENS4_14ComposedLayoutINS4_7SwizzleILi3ELi4ELi3EEENS4_18smem_ptr_flag_bitsILi16EEENSU_INS5_IJNSA_ILi8EEESH_EEENS5_IJSH_SB_EEEEEEEvNS4_8identityENS4_13SM90_TMA_LOADES1D_vS1E_EENS_8epilogue10collective6detail29Sm90TmaWarpSpecializedAdapterINS1I_15DefaultEpilogueISJ_SK_SK_NS1H_6thread17LinearCombinationISJ_Li1EffLNS1M_9ScaleType4KindE0ELNS_15FloatRoundStyleE2ESJ_EENS1_15EpilogueDefaultEEEEEvvEEEEvNT_6ParamsE,(.L_x_133 - _ZN7cutlass13device_kernelINS_4gemm6kernel13GemmUniversalIN4cute5tupleIJiiiiEEENS1_10collective13CollectiveMmaINS1_34MainloopSm90TmaGmmaWarpSpecializedILi4ENS5_IJNS4_1CILi1EEENSA_ILi4EEESB_EEENS1_35KernelTmaWarpSpecializedCooperativeEEENS5_IJNSA_ILi128EEENSA_ILi64EEESG_EEENS_10bfloat16_tENS5_IJlSB_lEEESJ_SK_NS4_8TiledMMAINS4_8MMA_AtomIJNS4_4SM904GMMA27MMA_64x64x16_F32BF16BF16_SSILNSO_5MajorE0ELSQ_0ELNSO_7ScaleInE1ELSR_1EEEEEENS4_6LayoutINS5_IJNSA_ILi2EEESB_SB_EEENS5_IJSB_NSA_ILi0EEESX_EEEEENS5_IJNS4_10UnderscoreES10_S10_EEEEENS4_23SM90_TMA_LOAD_MULTICASTENS4_14ComposedLayoutINS4_7SwizzleILi3ELi4ELi3EEENS4_18smem_ptr_flag_bitsILi16EEENSU_INS5_IJNSA_ILi8EEESH_EEENS5_IJSH_SB_EEEEEEEvNS4_8identityENS4_13SM90_TMA_LOADES1D_vS1E_EENS_8epilogue10collective6detail29Sm90TmaWarpSpecializedAdapterINS1I_15DefaultEpilogueISJ_SK_SK_NS1H_6thread17LinearCombinationISJ_Li1EffLNS1M_9ScaleType4KindE0ELNS_15FloatRoundStyleE2ESJ_EENS1_15EpilogueDefaultEEEEEvvEEEEvNT_6ParamsE)
        .other          _ZN7cutlass13device_kernelINS_4gemm6kernel13GemmUniversalIN4cute5tupleIJiiiiEEENS1_10collective13CollectiveMmaINS1_34MainloopSm90TmaGmmaWarpSpecializedILi4ENS5_IJNS4_1CILi1EEENSA_ILi4EEESB_EEENS1_35KernelTmaWarpSpecializedCooperativeEEENS5_IJNSA_ILi128EEENSA_ILi64EEESG_EEENS_10bfloat16_tENS5_IJlSB_lEEESJ_SK_NS4_8TiledMMAINS4_8MMA_AtomIJNS4_4SM904GMMA27MMA_64x64x16_F32BF16BF16_SSILNSO_5MajorE0ELSQ_0ELNSO_7ScaleInE1ELSR_1EEEEEENS4_6LayoutINS5_IJNSA_ILi2EEESB_SB_EEENS5_IJSB_NSA_ILi0EEESX_EEEEENS5_IJNS4_10UnderscoreES10_S10_EEEEENS4_23SM90_TMA_LOAD_MULTICASTENS4_14ComposedLayoutINS4_7SwizzleILi3ELi4ELi3EEENS4_18smem_ptr_flag_bitsILi16EEENSU_INS5_IJNSA_ILi8EEESH_EEENS5_IJSH_SB_EEEEEEEvNS4_8identityENS4_13SM90_TMA_LOADES1D_vS1E_EENS_8epilogue10collective6detail29Sm90TmaWarpSpecializedAdapterINS1I_15DefaultEpilogueISJ_SK_SK_NS1H_6thread17LinearCombinationISJ_Li1EffLNS1M_9ScaleType4KindE0ELNS_15FloatRoundStyleE2ESJ_EENS1_15EpilogueDefaultEEEEEvvEEEEvNT_6ParamsE,@"STO_CUDA_ENTRY STV_DEFAULT"
_ZN7cutlass13device_kernelINS_4gemm6kernel13GemmUniversalIN4cute5tupleIJiiiiEEENS1_10collective13CollectiveMmaINS1_34MainloopSm90TmaGmmaWarpSpecializedILi4ENS5_IJNS4_1CILi1EEENSA_ILi4EEESB_EEENS1_35KernelTmaWarpSpecializedCooperativeEEENS5_IJNSA_ILi128EEENSA_ILi64EEESG_EEENS_10bfloat16_tENS5_IJlSB_lEEESJ_SK_NS4_8TiledMMAINS4_8MMA_AtomIJNS4_4SM904GMMA27MMA_64x64x16_F32BF16BF16_SSILNSO_5MajorE0ELSQ_0ELNSO_7ScaleInE1ELSR_1EEEEEENS4_6LayoutINS5_IJNSA_ILi2EEESB_SB_EEENS5_IJSB_NSA_ILi0EEESX_EEEEENS5_IJNS4_10UnderscoreES10_S10_EEEEENS4_23SM90_TMA_LOAD_MULTICASTENS4_14ComposedLayoutINS4_7SwizzleILi3ELi4ELi3EEENS4_18smem_ptr_flag_bitsILi16EEENSU_INS5_IJNSA_ILi8EEESH_EEENS5_IJSH_SB_EEEEEEEvNS4_8identityENS4_13SM90_TMA_LOADES1D_vS1E_EENS_8epilogue10collective6detail29Sm90TmaWarpSpecializedAdapterINS1I_15DefaultEpilogueISJ_SK_SK_NS1H_6thread17LinearCombinationISJ_Li1EffLNS1M_9ScaleType4KindE0ELNS_15FloatRoundStyleE2ESJ_EENS1_15EpilogueDefaultEEEEEvvEEEEvNT_6ParamsE:
[----:B------:R-:W0:Y:S01]  /*0000*/  LDC R1, c[0x0][0x28] ;  /* 0x00000a00ff017b82 */ /* 0x000e220000000800 */
[----:B------:R-:W1:Y:S01]  /*0010*/  S2R R62, SR_TID.X ;  /* 0x00000000003e7919 */ /* 0x000e620000002100 */
[----:B------:R-:W-:Y:S01]  /*0020*/  ELECT P0, URZ, PT ;  /* 0x00000000003f782f */ /* 0x000fe20003800000 */
[----:B------:R-:W-:Y:S01]  /*0030*/  BSSY B0, `(.L_x_0) ;  /* 0x000000f000007945 */ /* 0x000fe20003800000 */
[--C-:B-1----:R-:W-:Y:S02]  /*0040*/  SHF.R.U32.HI R0, RZ, 0x5, R62.reuse ;  /* 0x00000005ff007819 */ /* 0x102fe4000001163e */
[----:B------:R-:W-:-:S03]  /*0050*/  SHF.R.U32.HI R6, RZ, 0x7, R62 ;  /* 0x00000007ff067819 */ /* 0x000fc6000001163e */
[----:B------:R-:W1:Y:S04]  /*0060*/  SHFL.IDX PT, R3, R0, RZ, 0x1f ;  /* 0x00001fff00037589 */ /* 0x000e6800000e0000 */
[----:B------:R2:W3:Y:S01]  /*0070*/  SHFL.IDX PT, R2, R6, RZ, 0x1f ;  /* 0x00001fff06027589 */ /* 0x0004e200000e0000 */
[----:B-1----:R-:W-:-:S13]  /*0080*/  ISETP.NE.OR P0, PT, R3, RZ, !P0 ;  /* 0x000000ff0300720c */ /* 0x002fda0004705670 */
[----:B0-23--:R-:W-:Y:S05]  /*0090*/  @P0 BRA `(.L_x_1) ;  /* 0x0000000000200947 */ /* 0x00dfea0003800000 */
[----:B------:R-:W-:Y:S02]  /*00a0*/  ULDC.64 UR4, c[0x0][0x198] ;  /* 0x0000660000047ab9 */ /* 0x000fe40000000a00 */
[----:B------:R-:W-:Y:S02]  /*00b0*/  UIADD3 UR6, UP0, UR4, 0xf0, URZ ;  /* 0x000000f004067890 */ /* 0x000fe4000ff1e03f */
[----:B------:R-:W-:Y:S02]  /*00c0*/  UIADD3 UR4, UP1, UR4, 0x1f0, URZ ;  /* 0x000001f004047890 */ /* 0x000fe4000ff3e03f */
[----:B------:R-:W-:Y:S02]  /*00d0*/  UIADD3.X UR7, URZ, UR5, URZ, UP0, !UPT ;  /* 0x000000053f077290 */ /* 0x000fe400087fe43f */
[----:B------:R-:W-:-:S07]  /*00e0*/  UIADD3.X UR5, URZ, UR5, URZ, UP1, !UPT ;  /* 0x000000053f057290 */ /* 0x000fce0008ffe43f */
[----:B------:R0:W-:Y:S02]  /*00f0*/  UTMACCTL.PF [UR6] ;  /* 0x00000000060079b9 */ /* 0x0001e40008040000 */
[----:B------:R0:W-:Y:S02]  /*0100*/  UTMACCTL.PF [UR4] ;  /* 0x00000000040079b9 */ /* 0x0001e40008040000 */
[----:B0-----:R-:W-:Y:S01]  /*0110*/  NOP ;  /* 0x0000000000007918 */ /* 0x001fe20000000000 */
.L_x_1:
[----:B------:R-:W-:Y:S05]  /*0120*/  BSYNC B0 ;  /* 0x0000000000007941 */ /* 0x000fea0003800000 */
.L_x_0:
[----:B------:R-:W0:Y:S02]  /*0130*/  SHFL.IDX PT, R5, R0, RZ, 0x1f ;  /* 0x00001fff00057589 */ /* 0x000e2400000e0000 */
[----:B0-----:R-:W-:-:S13]  /*0140*/  ISETP.NE.AND P0, PT, R5, RZ, PT ;  /* 0x000000ff0500720c */ /* 0x001fda0003f05270 */
[----:B------:R-:W-:Y:S05]  /*0150*/  @P0 BRA `(.L_x_2) ;  /* 0x0000000000580947 */ /* 0x000fea0003800000 */
[----:B------:R-:W0:Y:S01]  /*0160*/  S2UR UR8, SR_CgaCtaId ;  /* 0x00000000000879c3 */ /* 0x000e220000008800 */
[----:B------:R-:W-:Y:S01]  /*0170*/  UMOV UR4, 0x400 ;  /* 0x0000040000047882 */ /* 0x000fe20000000000 */
[----:B------:R-:W-:Y:S01]  /*0180*/  UMOV UR5, 0x1 ;  /* 0x0000000100057882 */ /* 0x000fe20000000000 */
[----:B------:R-:W-:Y:S01]  /*0190*/  UMOV UR6, 0x8 ;  /* 0x0000000800067882 */ /* 0x000fe20000000000 */
[----:B------:R-:W-:Y:S01]  /*01a0*/  ELECT P0, URZ, PT ;  /* 0x00000000003f782f */ /* 0x000fe20003800000 */
[----:B------:R-:W-:-:S04]  /*01b0*/  UIADD3 UR6, -UR6, 0x100000, URZ ;  /* 0x0010000006067890 */ /* 0x000fc8000fffe13f */
[----:B------:R-:W-:Y:S02]  /*01c0*/  USHF.L.U32 UR7, UR6, 0xb, URZ ;  /* 0x0000000b06077899 */ /* 0x000fe4000800063f */
[----:B------:R-:W-:Y:S02]  /*01d0*/  USHF.L.U32 UR6, UR6, 0x1, URZ ;  /* 0x0000000106067899 */ /* 0x000fe4000800063f */
[----:B0-----:R-:W-:Y:S02]  /*01e0*/  ULEA UR8, UR8, UR4, 0x18 ;  /* 0x0000000408087291 */ /* 0x001fe4000f8ec03f */
[----:B------:R-:W-:-:S04]  /*01f0*/  UIADD3 UR4, -UR5, 0x100000, URZ ;  /* 0x0010000005047890 */ /* 0x000fc8000fffe13f */
[----:B------:R-:W-:Y:S02]  /*0200*/  USHF.L.U32 UR5, UR4, 0xb, URZ ;  /* 0x0000000b04057899 */ /* 0x000fe4000800063f */
[----:B------:R-:W-:Y:S01]  /*0210*/  USHF.L.U32 UR4, UR4, 0x1, URZ ;  /* 0x0000000104047899 */ /* 0x000fe2000800063f */
[----:B------:R-:W0:Y:S11]  /*0220*/  FENCE.VIEW.ASYNC.S ;  /* 0x00000000000073c6 */ /* 0x000e360000000000 */
[----:B0-----:R0:W1:Y:S01]  /*0230*/  SYNCS.EXCH.64 URZ, [UR8], UR4 ;  /* 0x00000004083f75b2 */ /* 0x0010620008000100 */
[----:B------:R0:W2:Y:S01]  /*0240*/  SYNCS.EXCH.64 URZ, [UR8+0x20], UR6 ;  /* 0x00002006083f75b2 */ /* 0x0000a20008000100 */
[----:B------:R0:W3:Y:S01]  /*0250*/  SYNCS.EXCH.64 URZ, [UR8+0x8], UR4 ;  /* 0x00000804083f75b2 */ /* 0x0000e20008000100 */
[----:B------:R0:W4:Y:S01]  /*0260*/  SYNCS.EXCH.64 URZ, [UR8+0x28], UR6 ;  /* 0x00002806083f75b2 */ /* 0x0001220008000100 */
[----:B------:R0:W0:Y:S01]  /*0270*/  SYNCS.EXCH.64 URZ, [UR8+0x10], UR4 ;  /* 0x00001004083f75b2 */ /* 0x0000220008000100 */
[----:B------:R0:W0:Y:S01]  /*0280*/  SYNCS.EXCH.64 URZ, [UR8+0x30], UR6 ;  /* 0x00003006083f75b2 */ /* 0x0000220008000100 */
[----:B------:R0:W0:Y:S01]  /*0290*/  SYNCS.EXCH.64 URZ, [UR8+0x18], UR4 ;  /* 0x00001804083f75b2 */ /* 0x0000220008000100 */
[----:B------:R0:W0:Y:S01]  /*02a0*/  SYNCS.EXCH.64 URZ, [UR8+0x38], UR6 ;  /* 0x00003806083f75b2 */ /* 0x0000220008000100 */
[----:B------:R-:W-:Y:S01]  /*02b0*/  NOP ;  /* 0x0000000000007918 */ /* 0x000fe20000000000 */
.L_x_2:
[----:B------:R-:W-:Y:S01]  /*02c0*/  SHF.R.S32.HI R7, RZ, 0x1f, R62 ;  /* 0x0000001fff077819 */ /* 0x000fe2000001143e */
[----:B------:R-:W5:Y:S01]  /*02d0*/  SHFL.IDX PT, R0, R0, RZ, 0x1f ;  /* 0x00001fff00007589 */ /* 0x000f6200000e0000 */
[----:B0-----:R-:W0:Y:S01]  /*02e0*/  S2UR UR8, SR_CTAID.X ;  /* 0x00000000000879c3 */ /* 0x001e220000002500 */
[----:B------:R-:W-:Y:S02]  /*02f0*/  ELECT P0, URZ, PT ;  /* 0x00000000003f782f */ /* 0x000fe40003800000 */
[----:B------:R-:W-:Y:S01]  /*0300*/  LEA.HI R7, R7, R62, RZ, 0x7 ;  /* 0x0000003e07077211 */ /* 0x000fe200078f38ff */
[----:B------:R-:W1:Y:S01]  /*0310*/  S2R R4, SR_CTAID.Y ;  /* 0x0000000000047919 */ /* 0x000e620000002600 */
[----:B------:R-:W-:Y:S01]  /*0320*/  ULDC UR4, c[0x0][0x154] ;  /* 0x0000550000047ab9 */ /* 0x000fe20000000800 */
[----:B------:R-:W-:Y:S01]  /*0330*/  NOP ;  /* 0x0000000000007918 */ /* 0x000fe20000000000 */
[----:B------:R-:W-:Y:S01]  /*0340*/  LOP3.LUT R7, R7, 0xffffff80, RZ, 0xc0, !PT ;  /* 0xffffff8007077812 */ /* 0x000fe200078ec0ff */
[----:B------:R-:W-:Y:S01]  /*0350*/  NOP ;  /* 0x0000000000007918 */ /* 0x000fe20000000000 */
[----:B------:R-:W2:Y:S03]  /*0360*/  LDC R14, c[0x0][0x140] ;  /* 0x00005000ff0e7b82 */ /* 0x000ea60000000800 */
[----:B------:R-:W-:-:S05]  /*0370*/  IMAD.IADD R7, R62, 0x1, -R7 ;  /* 0x000000013e077824 */ /* 0x000fca00078e0a07 */
[----:B------:R-:W-:Y:S01]  /*0380*/  SHF.R.S32.HI R8, RZ, 0x1f, R7 ;  /* 0x0000001fff087819 */ /* 0x000fe20000011407 */
[----:B------:R-:W3:Y:S01]  /*0390*/  LDC R12, c[0x0][0x144] ;  /* 0x00005100ff0c7b82 */ /* 0x000ee20000000800 */
[----:B------:R-:W-:Y:S02]  /*03a0*/  LOP3.LUT P2, RZ, R7, 0x7, RZ, 0xc0, !PT ;  /* 0x0000000707ff7812 */ /* 0x000fe4000784c0ff */
[----:B------:R-:W-:Y:S02]  /*03b0*/  LEA.HI R8, R8, R7, RZ, 0x3 ;  /* 0x0000000708087211 */ /* 0x000fe400078f18ff */
[----:B-----5:R-:W-:Y:S02]  /*03c0*/  ISETP.NE.OR P0, PT, R0, RZ, !P0 ;  /* 0x000000ff0000720c */ /* 0x020fe40004705670 */
[--C-:B------:R-:W-:Y:S02]  /*03d0*/  SHF.R.S32.HI R0, RZ, 0x3, R8.reuse ;  /* 0x00000003ff007819 */ /* 0x100fe40000011408 */
[----:B------:R-:W-:-:S02]  /*03e0*/  SHF.R.S32.HI R9, RZ, 0x1f, R8 ;  /* 0x0000001fff097819 */ /* 0x000fc40000011408 */
[----:B------:R-:W-:Y:S02]  /*03f0*/  SHF.R.S32.HI R8, RZ, 0x1f, R5 ;  /* 0x0000001fff087819 */ /* 0x000fe40000011405 */
[----:B------:R-:W-:Y:S02]  /*0400*/  LEA.HI R9, R9, R0, RZ, 0x2 ;  /* 0x0000000009097211 */ /* 0x000fe400078f10ff */
[----:B------:R-:W-:Y:S02]  /*0410*/  LEA.HI R8, R8, R5, RZ, 0x2 ;  /* 0x0000000508087211 */ /* 0x000fe400078f10ff */
[----:B-1----:R-:W-:Y:S01]  /*0420*/  I2FP.F32.U32 R11, R4 ;  /* 0x00000004000b7245 */ /* 0x002fe20000201000 */
[----:B------:R-:W-:Y:S01]  /*0430*/  VOTEU.ALL UP0, P0 ;  /* 0x00000000003f7886 */ /* 0x000fe20000000000 */
[----:B------:R-:W-:Y:S01]  /*0440*/  LOP3.LUT R10, R8, 0x3ffffffc, RZ, 0xc0, !PT ;  /* 0x3ffffffc080a7812 */ /* 0x000fe200078ec0ff */
[----:B------:R-:W-:Y:S01]  /*0450*/  VOTEU.ALL UP1, P0 ;  /* 0x00000000003f7886 */ /* 0x000fe20000020000 */
[----:B------:R-:W-:Y:S01]  /*0460*/  LOP3.LUT R9, R9, 0xfffffffc, RZ, 0xc0, !PT ;  /* 0xfffffffc09097812 */ /* 0x000fe200078ec0ff */
[----:B------:R-:W-:Y:S01]  /*0470*/  FMUL R13, R11, UR4 ;  /* 0x000000040b0d7c20 */ /* 0x000fe20008400000 */
[----:B------:R-:W1:Y:S01]  /*0480*/  @!UP0 S2UR UR7, SR_CgaCtaId ;  /* 0x00000000000789c3 */ /* 0x000e620000008800 */
[----:B------:R-:W-:Y:S01]  /*0490*/  IMAD.IADD R11, R5, 0x1, -R10 ;  /* 0x00000001050b7824 */ /* 0x000fe200078e0a0a */
[----:B0-----:R-:W-:Y:S01]  /*04a0*/  I2FP.F32.U32 R10, UR8 ;  /* 0x00000008000a7c45 */ /* 0x001fe20008201000 */
[----:B------:R-:W-:Y:S01]  /*04b0*/  IMAD.IADD R8, R0, 0x1, -R9 ;  /* 0x0000000100087824 */ /* 0x000fe200078e0a09 */
[----:B------:R-:W-:Y:S01]  /*04c0*/  ULDC UR4, c[0x0][0x150] ;  /* 0x0000540000047ab9 */ /* 0x000fe20000000800 */
[----:B------:R-:W0:Y:S01]  /*04d0*/  F2I.U32.TRUNC.NTZ R13, R13 ;  /* 0x0000000d000d7305 */ /* 0x000e22000020f000 */
[----:B------:R-:W-:Y:S01]  /*04e0*/  SHF.R.S32.HI R0, RZ, 0x1f, R3 ;  /* 0x0000001fff007819 */ /* 0x000fe20000011403 */
[----:B------:R-:W-:Y:S01]  /*04f0*/  FMUL R10, R10, UR4 ;  /* 0x000000040a0a7c20 */ /* 0x000fe20008400000 */
[----:B------:R-:W5:Y:S01]  /*0500*/  LDC R9, c[0x0][0x148] ;  /* 0x00005200ff097b82 */ /* 0x000f620000000800 */
[----:B------:R-:W-:Y:S01]  /*0510*/  IMAD R8, R11, 0x4, R8 ;  /* 0x000000040b087824 */ /* 0x000fe200078e0208 */
[----:B------:R-:W-:Y:S01]  /*0520*/  LEA.HI R0, R0, R3, RZ, 0x2 ;  /* 0x0000000300007211 */ /* 0x000fe200078f10ff */
[----:B------:R-:W-:Y:S01]  /*0530*/  UMOV UR4, 0x20 ;  /* 0x0000002000047882 */ /* 0x000fe20000000000 */
[----:B------:R-:W-:Y:S01]  /*0540*/  @!UP0 UMOV UR6, 0x400 ;  /* 0x0000040000068882 */ /* 0x000fe20000000000 */
[----:B------:R-:W4:Y:S01]  /*0550*/  F2I.U32.TRUNC.NTZ R10, R10 ;  /* 0x0000000a000a7305 */ /* 0x000f22000020f000 */
[----:B------:R-:W-:Y:S01]  /*0560*/  LOP3.LUT R0, R0, 0xfffffffc, RZ, 0xc0, !PT ;  /* 0xfffffffc00007812 */ /* 0x000fe200078ec0ff */
[----:B------:R-:W-:Y:S01]  /*0570*/  IMAD.SHL.U32 R19, R8, 0x4, RZ ;  /* 0x0000000408137824 */ /* 0x000fe200078e00ff */
[----:B------:R-:W-:-:S04]  /*0580*/  @!UP0 UIADD3 UR4, -UR4, 0x100000, URZ ;  /* 0x0010000004048890 */ /* 0x000fc8000fffe13f */
[----:B------:R-:W-:Y:S02]  /*0590*/  @!UP0 USHF.L.U32 UR5, UR4, 0xb, URZ ;  /* 0x0000000b04058899 */ /* 0x000fe4000800063f */
[----:B------:R-:W-:Y:S01]  /*05a0*/  @!UP0 USHF.L.U32 UR4, UR4, 0x1, URZ ;  /* 0x0000000104048899 */ /* 0x000fe2000800063f */
[----:B--2---:R-:W-:Y:S01]  /*05b0*/  ISETP.EQ.U32.AND P3, PT, R14, 0x1, PT ;  /* 0x000000010e00780c */ /* 0x004fe20003f62070 */
[----:B------:R-:W-:Y:S01]  /*05c0*/  IMAD.IADD R3, R3, 0x1, -R0 ;  /* 0x0000000103037824 */ /* 0x000fe200078e0a00 */
[----:B------:R-:W-:Y:S01]  /*05d0*/  LOP3.LUT R19, R8, 0xc, R19, 0x78, !PT ;  /* 0x0000000c08137812 */ /* 0x000fe200078e7813 */
[----:B0-----:R-:W-:Y:S02]  /*05e0*/  IMAD.MOV R22, RZ, RZ, -R13 ;  /* 0x000000ffff167224 */ /* 0x001fe400078e0a0d */
[----:B------:R-:W-:Y:S01]  /*05f0*/  VIADD R8, R2, 0xffffffff ;  /* 0xffffffff02087836 */ /* 0x000fe20000000000 */
[----:B-1----:R-:W-:Y:S01]  /*0600*/  @!UP0 ULEA UR6, UR7, UR6, 0x18 ;  /* 0x0000000607068291 */ /* 0x002fe2000f8ec03f */
[----:B------:R-:W-:Y:S01]  /*0610*/  ISETP.NE.AND P1, PT, R3, 0x3, PT ;  /* 0x000000030300780c */ /* 0x000fe20003f25270 */
[----:B------:R-:W-:Y:S01]  /*0620*/  VOTEU.ALL UP0, P0 ;  /* 0x00000000003f7886 */ /* 0x000fe20000000000 */
[----:B------:R-:W-:Y:S01]  /*0630*/  ISETP.LT.U32.AND P0, PT, R19, 0x4, !P2 ;  /* 0x000000041300780c */ /* 0x000fe20005701070 */
[----:B----4-:R-:W-:Y:S01]  /*0640*/  IMAD.MOV R7, RZ, RZ, -R10 ;  /* 0x000000ffff077224 */ /* 0x010fe200078e0a0a */
[----:B------:R-:W-:-:S02]  /*0650*/  ISETP.EQ.OR P1, PT, R3, RZ, !P1 ;  /* 0x000000ff0300720c */ /* 0x000fc40004f22670 */
[----:B------:R-:W-:Y:S01]  /*0660*/  ISETP.GE.U32.AND P5, PT, R8, 0x2, PT ;  /* 0x000000020800780c */ /* 0x000fe20003fa6070 */
[----:B-----5:R-:W-:Y:S01]  /*0670*/  IMAD R0, R9, R22, R4 ;  /* 0x0000001609007224 */ /* 0x020fe200078e0204 */
[----:B------:R-:W-:Y:S01]  /*0680*/  ISETP.EQ.AND P1, PT, R2, RZ, P1 ;  /* 0x000000ff0200720c */ /* 0x000fe20000f22270 */
[----:B---3--:R-:W-:Y:S01]  /*0690*/  IMAD R7, R12, R7, UR8 ;  /* 0x000000080c077e24 */ /* 0x008fe2000f8e0207 */
[----:B------:R-:W-:Y:S01]  /*06a0*/  ISETP.NE.AND P2, PT, R2, RZ, PT ;  /* 0x000000ff0200720c */ /* 0x000fe20003f45270 */
[----:B------:R-:W0:Y:S02]  /*06b0*/  FENCE.VIEW.ASYNC.S ;  /* 0x00000000000073c6 */ /* 0x000e240000000000 */
[----:B0-----:R0:W1:Y:S01]  /*06c0*/  @!UP0 SYNCS.EXCH.64 URZ, [UR6+0x50], UR4 ;  /* 0x00005004063f85b2 */ /* 0x0010620008000100 */
[----:B------:R-:W-:Y:S02]  /*06d0*/  ISETP.NE.AND P4, PT, R0, R19, PT ;  /* 0x000000130000720c */ /* 0x000fe40003f85270 */
[----:B------:R-:W-:-:S02]  /*06e0*/  SEL R18, RZ, 0x1, !P1 ;  /* 0x00000001ff127807 */ /* 0x000fc40004800000 */
[----:B------:R-:W-:Y:S02]  /*06f0*/  ISETP.EQ.OR P4, PT, R7, RZ, !P4 ;  /* 0x000000ff0700720c */ /* 0x000fe40006782670 */
[----:B------:R-:W-:Y:S02]  /*0700*/  LOP3.LUT R0, R62, 0x7f, RZ, 0xc0, !PT ;  /* 0x0000007f3e007812 */ /* 0x000fe400078ec0ff */
[----:B------:R-:W-:Y:S02]  /*0710*/  PLOP3.LUT P0, PT, P0, P4, PT, 0x80, 0x0 ;  /* 0x000000000000781c */ /* 0x000fe40000709070 */
[----:B------:R-:W-:Y:S02]  /*0720*/  SEL R18, R18, 0x2, P5 ;  /* 0x0000000212127807 */ /* 0x000fe40002800000 */
[----:B------:R-:W-:Y:S01]  /*0730*/  P2R R68, PR, RZ, 0x1 ;  /* 0x00000001ff447803 */ /* 0x000fe20000000000 */
[----:B------:R0:W2:Y:S01]  /*0740*/  @!UP1 SYNCS.EXCH.64 URZ, [UR6+0x58], UR4 ;  /* 0x00005804063f95b2 */ /* 0x0000a20008000100 */
[----:B------:R-:W-:Y:S01]  /*0750*/  NOP ;  /* 0x0000000000007918 */ /* 0x000fe20000000000 */
[----:B------:R-:W-:Y:S06]  /*0760*/  @!P3 BRA `(.L_x_3) ;  /* 0x000000000008b947 */ /* 0x000fec0003800000 */
[----:B-12---:R-:W-:Y:S01]  /*0770*/  UCGABAR_ARV ;  /* 0x00000000000079c7 */ /* 0x006fe20008000000 */
[----:B------:R-:W-:Y:S05]  /*0780*/  BRA `(.L_x_4) ;  /* 0x0000000000047947 */ /* 0x000fea0003800000 */
.L_x_3:
[----:B-12---:R-:W-:Y:S01]  /*0790*/  NOP ;  /* 0x0000000000007918 */ /* 0x006fe20000000000 */
.L_x_4:
[----:B------:R-:W1:Y:S01]  /*07a0*/  LDC R2, c[0x0][0x65c] ;  /* 0x00019700ff027b82 */ /* 0x000e620000000800 */
[----:B------:R-:W-:Y:S02]  /*07b0*/  IMAD.U32 R10, RZ, RZ, UR8 ;  /* 0x00000008ff0a7e24 */ /* 0x000fe4000f8e00ff */
[----:B------:R-:W-:Y:S01]  /*07c0*/  IMAD.MOV.U32 R11, RZ, RZ, RZ ;  /* 0x000000ffff0b7224 */ /* 0x000fe200078e00ff */
[----:B-1----:R-:W-:-:S04]  /*07d0*/  ISETP.NE.AND P1, PT, R2, 0x1, PT ;  /* 0x000000010200780c */ /* 0x002fc80003f25270 */
[----:B------:R-:W-:-:S09]  /*07e0*/  P2R R5, PR, RZ, 0x2 ;  /* 0x00000002ff057803 */ /* 0x000fd20000000000 */
[----:B------:R-:W1:Y:S01]  /*07f0*/  @P1 LDC R17, c[0x0][0x10] ;  /* 0x00000400ff111b82 */ /* 0x000e620000000800 */
[----:B------:R-:W-:Y:S02]  /*0800*/  @P1 IMAD.MOV.U32 R5, RZ, RZ, RZ ;  /* 0x000000ffff051224 */ /* 0x000fe400078e00ff */
[----:B------:R-:W-:-:S05]  /*0810*/  @P1 IMAD.MOV.U32 R15, RZ, RZ, RZ ;  /* 0x000000ffff0f1224 */ /* 0x000fca00078e00ff */
[----:B------:R-:W2:Y:S01]  /*0820*/  @!P1 LDC R13, c[0x0][0xc] ;  /* 0x00000300ff0d9b82 */ /* 0x000ea20000000800 */
[----:B0-----:R-:W-:Y:S01]  /*0830*/  ULDC UR4, c[0x0][0xc] ;  /* 0x0000030000047ab9 */ /* 0x001fe20000000800 */
[----:B------:R-:W-:Y:S01]  /*0840*/  ULDC UR5, c[0x0][0x10] ;  /* 0x0000040000057ab9 */ /* 0x000fe20000000800 */
[----:B------:R-:W-:Y:S01]  /*0850*/  ULDC UR6, c[0x0][0x14] ;  /* 0x0000050000067ab9 */ /* 0x000fe20000000800 */
[----:B------:R-:W-:-:S04]  /*0860*/  UIMAD.WIDE.U32 UR4, UR4, UR5, URZ ;  /* 0x00000005040472a5 */ /* 0x000fc8000f8e003f */
[----:B------:R-:W-:Y:S02]  /*0870*/  UIMAD.WIDE.U32 UR38, UR4, UR6, URZ ;  /* 0x00000006042672a5 */ /* 0x000fe4000f8e003f */
[----:B------:R-:W-:-:S04]  /*0880*/  UIMAD UR41, UR5, UR6, URZ ;  /* 0x00000006052972a4 */ /* 0x000fc8000f8e023f */
[----:B------:R-:W-:Y:S01]  /*0890*/  UIADD3 UR41, UR39, UR41, URZ ;  /* 0x0000002927297290 */ /* 0x000fe2000fffe03f */
[----:B-1----:R-:W-:-:S04]  /*08a0*/  @P1 IMAD.WIDE.U32 R16, R17, UR8, R4 ;  /* 0x0000000811101c25 */ /* 0x002fc8000f8e0004 */
[----:B------:R-:W-:Y:S02]  /*08b0*/  @P1 IMAD.IADD R17, R17, 0x1, R15 ;  /* 0x0000000111111824 */ /* 0x000fe400078e020f */
[----:B--2---:R-:W-:-:S04]  /*08c0*/  @!P1 IMAD.WIDE.U32 R10, R4, R13, R10 ;  /* 0x0000000d040a9225 */ /* 0x004fc800078e000a */
[----:B------:R-:W-:Y:S02]  /*08d0*/  @!P1 IMAD.MOV.U32 R16, RZ, RZ, R10 ;  /* 0x000000ffff109224 */ /* 0x000fe400078e000a */
[----:B------:R-:W-:Y:S01]  /*08e0*/  @!P1 IMAD.MOV.U32 R17, RZ, RZ, R11 ;  /* 0x000000ffff119224 */ /* 0x000fe200078e000b */
[----:B------:R-:W-:Y:S06]  /*08f0*/  @!P3 BRA `(.L_x_5) ;  /* 0x00000000000cb947 */ /* 0x000fec0003800000 */
[----:B------:R-:W-:Y:S01]  /*0900*/  UCGABAR_WAIT ;  /* 0x0000000000007dc7 */ /* 0x000fe20008000000 */
[----:B------:R-:W-:Y:S01]  /*0910*/  CCTL.IVALL ;  /* 0x00000000ff00798f */ /* 0x000fe20002000000 */
[----:B------:R-:W-:Y:S05]  /*0920*/  BRA `(.L_x_6) ;  /* 0x0000000000047947 */ /* 0x000fea0003800000 */
.L_x_5:
[----:B------:R-:W-:Y:S06]  /*0930*/  BAR.SYNC.DEFER_BLOCKING 0x0 ;  /* 0x0000000000007b1d */ /* 0x000fec0000010000 */
.L_x_6:
[----:B------:R-:W-:Y:S05]  /*0940*/  @!P2 BRA `(.L_x_7) ;  /* 0x0000004000e0a947 */ /* 0x000fea0003800000 */
[----:B------:R-:W-:-:S13]  /*0950*/  ISETP.GT.U32.AND P0, PT, R8, 0x1, PT ;  /* 0x000000010800780c */ /* 0x000fda0003f04070 */
[----:B------:R-:W-:Y:S05]  /*0960*/  @P0 EXIT ;  /* 0x000000000000094d */ /* 0x000fea0003800000 */
[----:B------:R-:W-:Y:S01]  /*0970*/  ULDC.64 UR4, c[0x0][0x650] ;  /* 0x0001940000047ab9 */ /* 0x000fe20000000a00 */
[----:B------:R-:W-:Y:S01]  /*0980*/  PRMT R3, RZ, 0x7610, R3 ;  /* 0x00007610ff037816 */ /* 0x000fe20000000003 */
[----:B------:R-:W-:Y:S01]  /*0990*/  IMAD.MOV.U32 R71, RZ, RZ, -0x1 ;  /* 0xffffffffff477424 */ /* 0x000fe200078e00ff */
[----:B------:R-:W-:Y:S01]  /*09a0*/  ISETP.GE.U32.AND P0, PT, R16, UR4, PT ;  /* 0x0000000410007c0c */ /* 0x000fe2000bf06070 */
[----:B------:R-:W-:Y:S02]  /*09b0*/  IMAD.MOV.U32 R70, RZ, RZ, -0x1 ;  /* 0xffffffffff467424 */ /* 0x000fe400078e00ff */
[----:B------:R-:W-:Y:S01]  /*09c0*/  IMAD.MOV.U32 R67, RZ, RZ, -0x1 ;  /* 0xffffffffff437424 */ /* 0x000fe200078e00ff */
[----:B------:R-:W-:-:S13]  /*09d0*/  ISETP.GE.U32.AND.EX P0, PT, R17, UR5, PT, P0 ;  /* 0x0000000511007c0c */ /* 0x000fda000bf06100 */
[----:B------:R-:W-:Y:S05]  /*09e0*/  @P0 BRA `(.L_x_8) ;  /* 0x0000000400280947 */ /* 0x000fea0003800000 */
[----:B------:R-:W0:Y:S01]  /*09f0*/  LDC.64 R24, c[0x0][0x628] ;  /* 0x00018a00ff187b82 */ /* 0x000e220000000a00 */
[----:B------:R-:W-:Y:S02]  /*0a00*/  IMAD.MOV.U32 R10, RZ, RZ, R16 ;  /* 0x000000ffff0a7224 */ /* 0x000fe400078e0010 */
[----:B------:R-:W-:-:S05]  /*0a10*/  IMAD.MOV.U32 R11, RZ, RZ, R17 ;  /* 0x000000ffff0b7224 */ /* 0x000fca00078e0011 */
[----:B------:R-:W1:Y:S08]  /*0a20*/  LDC R8, c[0x0][0x630] ;  /* 0x00018c00ff087b82 */ /* 0x000e700000000800 */
[----:B------:R-:W2:Y:S01]  /*0a30*/  LDC.64 R26, c[0x0][0x620] ;  /* 0x00018800ff1a7b82 */ /* 0x000ea20000000a00 */
[----:B0-----:R-:W-:-:S04]  /*0a40*/  ISETP.NE.U32.AND P0, PT, R24, RZ, PT ;  /* 0x000000ff1800720c */ /* 0x001fc80003f05070 */
[----:B------:R-:W-:-:S13]  /*0a50*/  ISETP.NE.AND.EX P0, PT, R25, RZ, PT, P0 ;  /* 0x000000ff1900720c */ /* 0x000fda0003f05300 */
[----:B-12---:R-:W-:Y:S05]  /*0a60*/  @!P0 BRA `(.L_x_9) ;  /* 0x0000000000288947 */ /* 0x006fea0003800000 */
[----:B------:R-:W0:Y:S02]  /*0a70*/  LDC R3, c[0x0][0x634] ;  /* 0x00018d00ff037b82 */ /* 0x000e240000000800 */
[----:B0-----:R-:W-:-:S05]  /*0a80*/  IADD3 R3, P0, R16, R3, RZ ;  /* 0x0000000310037210 */ /* 0x001fca0007f1e0ff */
[----:B------:R-:W-:-:S04]  /*0a90*/  IMAD.X R21, RZ, RZ, R17, P0 ;  /* 0x000000ffff157224 */ /* 0x000fc800000e0611 */
[----:B------:R-:W-:-:S04]  /*0aa0*/  IMAD.WIDE.U32 R10, R21, R24, RZ ;  /* 0x00000018150a7225 */ /* 0x000fc800078e00ff */
[----:B------:R-:W-:-:S04]  /*0ab0*/  IMAD.WIDE.U32 R12, P0, R3, R25, R10 ;  /* 0x00000019030c7225 */ /* 0x000fc8000780000a */
[----:B------:R-:W-:-:S04]  /*0ac0*/  IMAD.WIDE.U32 R10, R3, R24, RZ ;  /* 0x00000018030a7225 */ /* 0x000fc800078e00ff */
[----:B------:R-:W-:Y:S01]  /*0ad0*/  IMAD.X R15, RZ, RZ, RZ, P0 ;  /* 0x000000ffff0f7224 */ /* 0x000fe200000e06ff */
[----:B------:R-:W-:Y:S01]  /*0ae0*/  IADD3 RZ, P0, R11, R12, RZ ;  /* 0x0000000c0bff7210 */ /* 0x000fe20007f1e0ff */
[----:B------:R-:W-:-:S04]  /*0af0*/  IMAD.MOV.U32 R14, RZ, RZ, R13 ;  /* 0x000000ffff0e7224 */ /* 0x000fc800078e000d */
[----:B------:R-:W-:-:S08]  /*0b00*/  IMAD.WIDE.U32.X R10, R21, R25, R14, P0 ;  /* 0x00000019150a7225 */ /* 0x000fd000000e040e */
.L_x_9:
[----:B------:R-:W0:Y:S01]  /*0b10*/  LDC.64 R30, c[0x0][0x640] ;  /* 0x00019000ff1e7b82 */ /* 0x000e220000000a00 */
[--C-:B------:R-:W-:Y:S01]  /*0b20*/  SHF.R.U64 R67, R10, R8, R11.reuse ;  /* 0x000000080a437219 */ /* 0x100fe2000000120b */
[----:B------:R-:W-:Y:S01]  /*0b30*/  IMAD R22, R9, R22, R4 ;  /* 0x0000001609167224 */ /* 0x000fe200078e0204 */
[----:B------:R-:W-:Y:S01]  /*0b40*/  SHF.R.U32.HI R3, RZ, R8, R11 ;  /* 0x00000008ff037219 */ /* 0x000fe2000001160b */
[----:B------:R-:W-:Y:S01]  /*0b50*/  IMAD.MOV.U32 R23, RZ, RZ, 0x1 ;  /* 0x00000001ff177424 */ /* 0x000fe200078e00ff */
[----:B------:R-:W-:-:S03]  /*0b60*/  IADD3 R5, P0, RZ, -R67, RZ ;  /* 0x80000043ff057210 */ /* 0x000fc60007f1e0ff */
[----:B------:R-:W1:Y:S02]  /*0b70*/  LDC R12, c[0x0][0x618] ;  /* 0x00018600ff0c7b82 */ /* 0x000e640000000800 */
[----:B------:R-:W-:Y:S02]  /*0b80*/  IMAD.X R3, RZ, RZ, ~R3, P0 ;  /* 0x000000ffff037224 */ /* 0x000fe400000e0e03 */
[----:B------:R-:W-:-:S04]  /*0b90*/  IMAD.WIDE.U32 R10, R5, R26, R16 ;  /* 0x0000001a050a7225 */ /* 0x000fc800078e0010 */
[----:B------:R-:W2:Y:S01]  /*0ba0*/  LDC R20, c[0x0][0x608] ;  /* 0x00018200ff147b82 */ /* 0x000ea20000000800 */
[----:B------:R-:W-:Y:S02]  /*0bb0*/  IMAD R8, R3, R26, RZ ;  /* 0x0000001a03087224 */ /* 0x000fe400078e02ff */
[----:B------:R-:W-:Y:S02]  /*0bc0*/  IMAD.MOV.U32 R3, RZ, RZ, -0x1 ;  /* 0xffffffffff037424 */ /* 0x000fe400078e00ff */
[----:B------:R-:W-:-:S03]  /*0bd0*/  IMAD R5, R5, R27, R8 ;  /* 0x0000001b05057224 */ /* 0x000fc600078e0208 */
[----:B------:R-:W3:Y:S01]  /*0be0*/  LDC R28, c[0x0][0x658] ;  /* 0x00019600ff1c7b82 */ /* 0x000ee20000000800 */
[----:B------:R-:W-:Y:S01]  /*0bf0*/  IMAD.IADD R5, R11, 0x1, R5 ;  /* 0x000000010b057824 */ /* 0x000fe200078e0205 */
[----:B0-----:R-:W-:-:S04]  /*0c00*/  ISETP.NE.U32.AND P0, PT, R30, RZ, PT ;  /* 0x000000ff1e00720c */ /* 0x001fc80003f05070 */
[----:B------:R-:W-:Y:S02]  /*0c10*/  ISETP.NE.AND.EX P0, PT, R31, RZ, PT, P0 ;  /* 0x000000ff1f00720c */ /* 0x000fe40003f05300 */
[----:B------:R-:W0:Y:S01]  /*0c20*/  LDC R24, c[0x0][0x600] ;  /* 0x00018000ff187b82 */ /* 0x000e220000000800 */
[-CC-:B-1----:R-:W-:Y:S02]  /*0c30*/  SHF.R.U64 R14, R10, R12.reuse, R5.reuse ;  /* 0x0000000c0a0e7219 */ /* 0x182fe40000001205 */
[----:B------:R-:W-:-:S05]  /*0c40*/  SHF.R.U32.HI R5, RZ, R12, R5 ;  /* 0x0000000cff057219 */ /* 0x000fca0000011605 */
[----:B------:R-:W1:Y:S01]  /*0c50*/  LDC R15, c[0x0][0x648] ;  /* 0x00019200ff0f7b82 */ /* 0x000e620000000800 */
[-CC-:B--2---:R-:W-:Y:S02]  /*0c60*/  SHF.R.U64 R27, R14, R20.reuse, R5.reuse ;  /* 0x000000140e1b7219 */ /* 0x184fe40000001205 */
[----:B------:R-:W-:-:S05]  /*0c70*/  SHF.R.U32.HI R5, RZ, R20, R5 ;  /* 0x00000014ff057219 */ /* 0x000fca0000011605 */
[----:B------:R-:W2:Y:S01]  /*0c80*/  LDC R21, c[0x0][0x638] ;  /* 0x00018e00ff157b82 */ /* 0x000ea20000000800 */
[-CC-:B---3--:R-:W-:Y:S02]  /*0c90*/  SHF.R.U64 R20, R27, R28.reuse, R5.reuse ;  /* 0x0000001c1b147219 */ /* 0x188fe40000001205 */
[-C--:B------:R-:W-:Y:S02]  /*0ca0*/  SHF.L.U32 R3, R3, R28.reuse, RZ ;  /* 0x0000001c03037219 */ /* 0x080fe400000006ff */
[----:B------:R-:W-:Y:S01]  /*0cb0*/  SHF.R.U32.HI R5, RZ, R28, R5 ;  /* 0x0000001cff057219 */ /* 0x000fe20000011605 */
[----:B------:R-:W-:Y:S01]  /*0cc0*/  IMAD.MOV.U32 R4, RZ, RZ, R20 ;  /* 0x000000ffff047224 */ /* 0x000fe200078e0014 */
[----:B------:R-:W-:Y:S01]  /*0cd0*/  LOP3.LUT R12, RZ, R3, RZ, 0x33, !PT ;  /* 0x00000003ff0c7212 */ /* 0x000fe200078e33ff */
[----:B------:R-:W3:Y:S01]  /*0ce0*/  LDC R25, c[0x0][0x610] ;  /* 0x00018400ff197b82 */ /* 0x000ee20000000800 */
[----:B------:R-:W-:Y:S05]  /*0cf0*/  @!P0 BRA `(.L_x_10) ;  /* 0x0000000000288947 */ /* 0x000fea0003800000 */
[----:B------:R-:W4:Y:S02]  /*0d00*/  LDC R3, c[0x0][0x64c] ;  /* 0x00019300ff037b82 */ /* 0x000f240000000800 */
[----:B----4-:R-:W-:-:S05]  /*0d10*/  IADD3 R3, P0, R20, R3, RZ ;  /* 0x0000000314037210 */ /* 0x010fca0007f1e0ff */
        /* <DEDUP_REMOVED lines=8> */
.L_x_10:
[----:B-1----:R-:W-:Y:S01]  /*0da0*/  SHF.R.U64 R4, R4, R15, R5 ;  /* 0x0000000f04047219 */ /* 0x002fe20000001205 */
[----:B0-----:R-:W-:Y:S01]  /*0db0*/  VIADD R5, R24, 0xffffffff ;  /* 0xffffffff18057836 */ /* 0x001fe20000000000 */
[----:B------:R-:W-:Y:S02]  /*0dc0*/  SHF.L.U32 R3, R23, R28, RZ ;  /* 0x0000001c17037219 */ /* 0x000fe400000006ff */
[----:B------:R-:W-:Y:S01]  /*0dd0*/  LOP3.LUT R12, R27, R12, RZ, 0xc0, !PT ;  /* 0x0000000c1b0c7212 */ /* 0x000fe200078ec0ff */
[----:B------:R-:W-:Y:S01]  /*0de0*/  IMAD.MOV R8, RZ, RZ, -R4 ;  /* 0x000000ffff087224 */ /* 0x000fe200078e0a04 */
[----:B------:R-:W-:-:S03]  /*0df0*/  SEL R7, R7, R22, !P1 ;  /* 0x0000001607077207 */ /* 0x000fc60004800000 */
[----:B------:R-:W-:Y:S01]  /*0e00*/  IMAD R12, R3, R4, R12 ;  /* 0x00000004030c7224 */ /* 0x000fe200078e020c */
[----:B------:R-:W-:Y:S01]  /*0e10*/  LOP3.LUT R4, R14, R5, RZ, 0xc0, !PT ;  /* 0x000000050e047212 */ /* 0x000fe200078ec0ff */
[----:B--2---:R-:W-:Y:S02]  /*0e20*/  IMAD R3, R8, R21, R20 ;  /* 0x0000001508037224 */ /* 0x004fe400078e0214 */
[----:B---3--:R-:W-:Y:S02]  /*0e30*/  IMAD R7, R12, R25, R7 ;  /* 0x000000190c077224 */ /* 0x008fe400078e0207 */
[----:B------:R-:W-:Y:S02]  /*0e40*/  IMAD.MOV.U32 R5, RZ, RZ, 0x1 ;  /* 0x00000001ff057424 */ /* 0x000fe400078e00ff */
[----:B------:R-:W-:-:S03]  /*0e50*/  IMAD R4, R3, R24, R4 ;  /* 0x0000001803047224 */ /* 0x000fc600078e0204 */
[----:B------:R-:W-:Y:S02]  /*0e60*/  PRMT R3, R5, 0x7610, R3 ;  /* 0x0000761005037816 */ /* 0x000fe40000000003 */
[----:B------:R-:W-:Y:S02]  /*0e70*/  SEL R70, R4, R7, !P1 ;  /* 0x0000000704467207 */ /* 0x000fe40004800000 */
[----:B------:R-:W-:-:S07]  /*0e80*/  SEL R71, R7, R4, !P1 ;  /* 0x0000000407477207 */ /* 0x000fce0004800000 */
.L_x_8:
[----:B------:R-:W-:-:S08]  /*0e90*/  NOP ;  /* 0x0000000000007918 */ /* 0x000fd00000000000 */
[----:B------:R-:W0:Y:S02]  /*0ea0*/  USETMAXREG.TRY_ALLOC.CTAPOOL UP0, 0xe8 ;  /* 0x000000e8000079c8 */ /* 0x000e240008000600 */
[----:B0-----:R-:W-:-:S13]  /*0eb0*/  PLOP3.LUT P0, PT, PT, PT, UP0, 0x80, 0x0 ;  /* 0x000000000000781c */ /* 0x001fda0003f0f008 */
[----:B------:R-:W-:Y:S05]  /*0ec0*/  @!P0 BRA `(.L_x_8) ;  /* 0xfffffffc00f08947 */ /* 0x000fea000383ffff */
[----:B------:R-:W-:Y:S01]  /*0ed0*/  ULDC.64 UR4, c[0x0][0x598] ;  /* 0x0001660000047ab9 */ /* 0x000fe20000000a00 */
[----:B------:R-:W-:Y:S01]  /*0ee0*/  ULDC.64 UR36, c[0x0][0x208] ;  /* 0x0000820000247ab9 */ /* 0x000fe20000000a00 */
[----:B------:R-:W-:-:S04]  /*0ef0*/  ISETP.NE.U32.AND P0, PT, RZ, UR4, PT ;  /* 0x00000004ff007c0c */ /* 0x000fc8000bf05070 */
[----:B------:R-:W-:-:S13]  /*0f00*/  ISETP.NE.AND.EX P0, PT, RZ, UR5, PT, P0 ;  /* 0x00000005ff007c0c */ /* 0x000fda000bf05300 */
[----:B------:R-:W-:Y:S05]  /*0f10*/  @!P0 BRA `(.L_x_11) ;  /* 0x00000000001c8947 */ /* 0x000fea0003800000 */
[----:B------:R-:W0:Y:S02]  /*0f20*/  LDC.64 R4, c[0x0][0x598] ;  /* 0x00016600ff047b82 */ /* 0x000e240000000a00 */
[----:B0-----:R-:W2:Y:S02]  /*0f30*/  LDG.E.64 R4, desc[UR36][R4.64] ;  /* 0x0000002404047981 */ /* 0x001ea4000c1e1b00 */
[----:B--2---:R-:W-:-:S04]  /*0f40*/  ISETP.NE.U32.AND P0, PT, R4, RZ, PT ;  /* 0x000000ff0400720c */ /* 0x004fc80003f05070 */
[----:B------:R-:W-:-:S13]  /*0f50*/  ISETP.NE.AND.EX P0, PT, R5, RZ, PT, P0 ;  /* 0x000000ff0500720c */ /* 0x000fda0003f05300 */
[----:B------:R-:W-:Y:S05]  /*0f60*/  @!P0 BRA `(.L_x_11) ;  /* 0x0000000000088947 */ /* 0x000fea0003800000 */
[----:B------:R0:W5:Y:S01]  /*0f70*/  LD.E R56, desc[UR36][R4.64] ;  /* 0x0000002404387980 */ /* 0x000162000c101900 */
[----:B------:R-:W-:Y:S05]  /*0f80*/  BRA `(.L_x_12) ;  /* 0x0000000000247947 */ /* 0x000fea0003800000 */
.L_x_11:
[----:B------:R-:W-:Y:S02]  /*0f90*/  ULDC.64 UR4, c[0x0][0x588] ;  /* 0x0001620000047ab9 */ /* 0x000fe40000000a00 */
[----:B------:R-:W-:-:S04]  /*0fa0*/  ISETP.NE.U32.AND P0, PT, RZ, UR4, PT ;  /* 0x00000004ff007c0c */ /* 0x000fc8000bf05070 */
[----:B------:R-:W-:-:S13]  /*0fb0*/  ISETP.NE.AND.EX P0, PT, RZ, UR5, PT, P0 ;  /* 0x00000005ff007c0c */ /* 0x000fda000bf05300 */
[----:B------:R-:W-:Y:S05]  /*0fc0*/  @!P0 BRA `(.L_x_13) ;  /* 0x00000000000c8947 */ /* 0x000fea0003800000 */
[----:B------:R-:W0:Y:S02]  /*0fd0*/  LDC.64 R56, c[0x0][0x588] ;  /* 0x00016200ff387b82 */ /* 0x000e240000000a00 */
[----:B0-----:R1:W5:Y:S01]  /*0fe0*/  LDG.E R56, desc[UR36][R56.64] ;  /* 0x0000002438387981 */ /* 0x001362000c1e1900 */
[----:B------:R-:W-:Y:S05]  /*0ff0*/  BRA `(.L_x_12) ;  /* 0x0000000000087947 */ /* 0x000fea0003800000 */
.L_x_13:
[----:B------:R-:W-:Y:S02]  /*1000*/  ULDC UR4, c[0x0][0x580] ;  /* 0x0001600000047ab9 */ /* 0x000fe40000000800 */
[----:B------:R-:W-:-:S07]  /*1010*/  IMAD.U32 R56, RZ, RZ, UR4 ;  /* 0x00000004ff387e24 */ /* 0x000fce000f8e00ff */
.L_x_12:
[----:B------:R-:W-:Y:S02]  /*1020*/  ULDC.64 UR4, c[0x0][0x5a0] ;  /* 0x0001680000047ab9 */ /* 0x000fe40000000a00 */
[----:B------:R-:W-:-:S04]  /*1030*/  ISETP.NE.U32.AND P0, PT, RZ, UR4, PT ;  /* 0x00000004ff007c0c */ /* 0x000fc8000bf05070 */
[----:B------:R-:W-:-:S13]  /*1040*/  ISETP.NE.AND.EX P0, PT, RZ, UR5, PT, P0 ;  /* 0x00000005ff007c0c */ /* 0x000fda000bf05300 */
[----:B------:R-:W-:Y:S05]  /*1050*/  @!P0 BRA `(.L_x_14) ;  /* 0x00000000001c8947 */ /* 0x000fea0003800000 */
[----:B0-----:R-:W0:Y:S02]  /*1060*/  LDC.64 R4, c[0x0][0x5a0] ;  /* 0x00016800ff047b82 */ /* 0x001e240000000a00 */
[----:B0-----:R-:W2:Y:S02]  /*1070*/  LDG.E.64 R4, desc[UR36][R4.64] ;  /* 0x0000002404047981 */ /* 0x001ea4000c1e1b00 */
[----:B--2---:R-:W-:-:S04]  /*1080*/  ISETP.NE.U32.AND P0, PT, R4, RZ, PT ;  /* 0x000000ff0400720c */ /* 0x004fc80003f05070 */
[----:B------:R-:W-:-:S13]  /*1090*/  ISETP.NE.AND.EX P0, PT, R5, RZ, PT, P0 ;  /* 0x000000ff0500720c */ /* 0x000fda0003f05300 */
[----:B------:R-:W-:Y:S05]  /*10a0*/  @!P0 BRA `(.L_x_14) ;  /* 0x0000000000088947 */ /* 0x000fea0003800000 */
[----:B-1----:R0:W5:Y:S01]  /*10b0*/  LD.E R57, desc[UR36][R4.64] ;  /* 0x0000002404397980 */ /* 0x002162000c101900 */
[----:B------:R-:W-:Y:S05]  /*10c0*/  BRA `(.L_x_15) ;  /* 0x0000000000247947 */ /* 0x000fea0003800000 */
.L_x_14:
[----:B------:R-:W-:Y:S02]  /*10d0*/  ULDC.64 UR4, c[0x0][0x590] ;  /* 0x0001640000047ab9 */ /* 0x000fe40000000a00 */
[----:B------:R-:W-:-:S04]  /*10e0*/  ISETP.NE.U32.AND P0, PT, RZ, UR4, PT ;  /* 0x00000004ff007c0c */ /* 0x000fc8000bf05070 */
[----:B------:R-:W-:-:S13]  /*10f0*/  ISETP.NE.AND.EX P0, PT, RZ, UR5, PT, P0 ;  /* 0x00000005ff007c0c */ /* 0x000fda000bf05300 */
[----:B------:R-:W-:Y:S05]  /*1100*/  @!P0 BRA `(.L_x_16) ;  /* 0x00000000000c8947 */ /* 0x000fea0003800000 */
[----:B0-----:R-:W1:Y:S02]  /*1110*/  LDC.64 R4, c[0x0][0x590] ;  /* 0x00016400ff047b82 */ /* 0x001e640000000a00 */
[----:B-1----:R1:W5:Y:S01]  /*1120*/  LDG.E R57, desc[UR36][R4.64] ;  /* 0x0000002404397981 */ /* 0x002362000c1e1900 */
[----:B------:R-:W-:Y:S05]  /*1130*/  BRA `(.L_x_15) ;  /* 0x0000000000087947 */ /* 0x000fea0003800000 */
.L_x_16:
[----:B------:R-:W-:Y:S02]  /*1140*/  ULDC UR4, c[0x0][0x584] ;  /* 0x0001610000047ab9 */ /* 0x000fe40000000800 */
[----:B-1----:R-:W-:-:S07]  /*1150*/  IMAD.U32 R57, RZ, RZ, UR4 ;  /* 0x00000004ff397e24 */ /* 0x002fce000f8e00ff */
.L_x_15:
[----:B------:R-:W-:-:S13]  /*1160*/  LOP3.LUT P0, RZ, R3, 0xff, RZ, 0xc0, !PT ;  /* 0x000000ff03ff7812 */ /* 0x000fda000780c0ff */
[----:B------:R-:W-:Y:S05]  /*1170*/  @!P0 EXIT ;  /* 0x000000000000894d */ /* 0x000fea0003800000 */
[----:B------:R-:W2:Y:S01]  /*1180*/  LDC R60, c[0x0][0x658] ;  /* 0x00019600ff3c7b82 */ /* 0x000ea20000000800 */
[----:B------:R-:W-:Y:S01]  /*1190*/  ULDC.64 UR6, c[0x0][0x288] ;  /* 0x0000a20000067ab9 */ /* 0x000fe20000000a00 */
[----:B------:R-:W-:Y:S01]  /*11a0*/  LOP3.LUT R6, R6, 0x1, RZ, 0xc0, !PT ;  /* 0x0000000106067812 */ /* 0x000fe200078ec0ff */
[----:B------:R-:W-:Y:S01]  /*11b0*/  UIADD3 UR4, UR7, 0x7f, URZ ;  /* 0x0000007f07047890 */ /* 0x000fe2000fffe03f */
[----:B------:R-:W-:Y:S01]  /*11c0*/  SHF.R.U32.HI R3, RZ, 0x2, R62 ;  /* 0x00000002ff037819 */ /* 0x000fe2000001163e */
[----:B01----:R-:W-:Y:S01]  /*11d0*/  IMAD.MOV.U32 R5, RZ, RZ, -0x1 ;  /* 0xffffffffff057424 */ /* 0x003fe200078e00ff */
[----:B------:R-:W-:Y:S01]  /*11e0*/  SHF.R.U32.HI R0, RZ, 0x1, R0 ;  /* 0x00000001ff007819 */ /* 0x000fe20000011600 */
[----:B------:R-:W-:Y:S01]  /*11f0*/  USHF.R.S32.HI UR5, URZ, 0x1f, UR4 ;  /* 0x0000001f3f057899 */ /* 0x000fe20008011404 */
[----:B------:R-:W0:Y:S01]  /*1200*/  LDC.64 R58, c[0x0][0x5c8] ;  /* 0x00017200ff3a7b82 */ /* 0x000e220000000a00 */
[----:B------:R-:W-:Y:S01]  /*1210*/  IMAD.SHL.U32 R22, R6, 0x40, RZ ;  /* 0x0000004006167824 */ /* 0x000fe200078e00ff */
[----:B------:R-:W-:Y:S01]  /*1220*/  LOP3.LUT R3, R3, 0x7, RZ, 0xc0, !PT ;  /* 0x0000000703037812 */ /* 0x000fe200078ec0ff */
[----:B------:R-:W-:Y:S01]  /*1230*/  ULEA.HI UR5, UR5, UR4, URZ, 0x7 ;  /* 0x0000000405057291 */ /* 0x000fe2000f8f383f */
[----:B------:R-:W-:Y:S01]  /*1240*/  LOP3.LUT R0, R0, 0x30, RZ, 0xc0, !PT ;  /* 0x0000003000007812 */ /* 0x000fe200078ec0ff */
[----:B------:R-:W-:Y:S01]  /*1250*/  IMAD.MOV.U32 R7, RZ, RZ, 0x1 ;  /* 0x00000001ff077424 */ /* 0x000fe200078e00ff */
[--C-:B------:R-:W-:Y:S01]  /*1260*/  LOP3.LUT R22, R22, 0x40, R3.reuse, 0xe2, !PT ;  /* 0x0000004016167812 */ /* 0x100fe200078ee203 */
[----:B------:R-:W-:Y:S01]  /*1270*/  USHF.R.S32.HI UR43, URZ, 0x7, UR5 ;  /* 0x000000073f2b7899 */ /* 0x000fe20008011405 */
[----:B------:R-:W1:Y:S01]  /*1280*/  LDC R64, c[0x0][0x600] ;  /* 0x00018000ff407b82 */ /* 0x000e620000000800 */
[----:B------:R-:W-:Y:S01]  /*1290*/  IADD3 R3, RZ, -R0, -R3 ;  /* 0x80000000ff037210 */ /* 0x000fe20007ffe803 */
[----:B------:R-:W-:Y:S01]  /*12a0*/  IMAD.U32 R4, RZ, RZ, UR6 ;  /* 0x00000006ff047e24 */ /* 0x000fe2000f8e00ff */
[C---:B------:R-:W-:Y:S01]  /*12b0*/  LOP3.LUT R61, R62.reuse, 0x3, RZ, 0xc0, !PT ;  /* 0x000000033e3d7812 */ /* 0x040fe200078ec0ff */
[----:B------:R-:W-:Y:S01]  /*12c0*/  UISETP.LT.AND UP0, UPT, UR43, 0x1, UPT ;  /* 0x000000012b00788c */ /* 0x000fe2000bf01270 */
[----:B------:R-:W-:Y:S01]  /*12d0*/  LOP3.LUT R63, R62, 0x80, RZ, 0xc0, !PT ;  /* 0x000000803e3f7812 */ /* 0x000fe200078ec0ff */
[----:B------:R-:W-:Y:S01]  /*12e0*/  IMAD R3, R6, -0x40, R3 ;  /* 0xffffffc006037824 */ /* 0x000fe200078e0203 */
[----:B------:R-:W-:Y:S01]  /*12f0*/  ULDC UR4, c[0x0][0x284] ;  /* 0x0000a10000047ab9 */ /* 0x000fe20000000800 */
[----:B--2---:R-:W-:Y:S01]  /*1300*/  SHF.L.U32 R5, R5, R60, RZ ;  /* 0x0000003c05057219 */ /* 0x004fe200000006ff */
[----:B------:R-:W-:Y:S01]  /*1310*/  USEL UR44, UR43, 0x1, UP0 ;  /* 0x000000012b2c7887 */ /* 0x000fe20008000000 */
[----:B------:R-:W-:Y:S01]  /*1320*/  IMAD R61, R61, -0x2, R4 ;  /* 0xfffffffe3d3d7824 */ /* 0x000fe200078e0204 */
[----:B------:R-:W-:Y:S01]  /*1330*/  LOP3.LUT R22, R22, R0, RZ, 0xfc, !PT ;  /* 0x0000000016167212 */ /* 0x000fe200078efcff */
[----:B------:R-:W-:Y:S01]  /*1340*/  IMAD.SHL.U32 R62, R62, 0x2, RZ ;  /* 0x000000023e3e7824 */ /* 0x000fe200078e00ff */
[----:B------:R-:W-:Y:S01]  /*1350*/  SHF.L.U32 R60, R7, R60, RZ ;  /* 0x0000003c073c7219 */ /* 0x000fe200000006ff */
[----:B------:R-:W-:Y:S01]  /*1360*/  VIADD R66, R3, UR4 ;  /* 0x0000000403427c36 */ /* 0x000fe20008000000 */
[----:B------:R-:W-:Y:S01]  /*1370*/  LOP3.LUT R69, R18, 0x1, RZ, 0xfc, !PT ;  /* 0x0000000112457812 */ /* 0x000fe200078efcff */
[----:B------:R-:W-:Y:S01]  /*1380*/  IMAD.MOV.U32 R23, RZ, RZ, RZ ;  /* 0x000000ffff177224 */ /* 0x000fe200078e00ff */
[C---:B0-----:R-:W-:Y:S01]  /*1390*/  SHF.L.U64.HI R59, R58.reuse, 0x3, R59 ;  /* 0x000000033a3b7819 */ /* 0x041fe2000001023b */
[----:B------:R-:W-:Y:S01]  /*13a0*/  IMAD.SHL.U32 R58, R58, 0x8, RZ ;  /* 0x000000083a3a7824 */ /* 0x000fe200078e00ff */
[----:B------:R-:W-:Y:S01]  /*13b0*/  SHF.R.U32.HI R63, RZ, 0x7, R63 ;  /* 0x00000007ff3f7819 */ /* 0x000fe2000001163f */
[----:B------:R-:W-:Y:S01]  /*13c0*/  UIADD3 UR44, UR43, -UR44, URZ ;  /* 0x8000002c2b2c7290 */ /* 0x000fe2000fffe03f */
[----:B------:R-:W-:Y:S01]  /*13d0*/  LOP3.LUT R65, RZ, R5, RZ, 0x33, !PT ;  /* 0x00000005ff417212 */ /* 0x000fe200078e33ff */
[----:B------:R-:W-:Y:S01]  /*13e0*/  UMOV UR40, URZ ;  /* 0x0000003f00287c82 */ /* 0x000fe20008000000 */
[----:B------:R-:W-:Y:S01]  /*13f0*/  UMOV UR42, URZ ;  /* 0x0000003f002a7c82 */ /* 0x000fe20008000000 */
[----:B-1----:R-:W-:-:S08]  /*1400*/  VIADD R64, R64, 0xffffffff ;  /* 0xffffffff40407836 */ /* 0x002fd00000000000 */
.L_x_98:
[----:B0-----:R-:W0:Y:S01]  /*1410*/  SHFL.IDX PT, R0, R63, RZ, 0x1f ;  /* 0x00001fff3f007589 */ /* 0x001e2200000e0000 */
[----:B-1----:R-:W1:Y:S01]  /*1420*/  S2UR UR7, SR_CgaCtaId ;  /* 0x00000000000779c3 */ /* 0x002e620000008800 */
[----:B------:R-:W-:Y:S01]  /*1430*/  UMOV UR6, 0x400 ;  /* 0x0000040000067882 */ /* 0x000fe20000000000 */
[----:B0-----:R-:W-:Y:S01]  /*1440*/  R2UR UR4, R0 ;  /* 0x00000000000472ca */ /* 0x001fe200000e0000 */
[----:B-1----:R-:W-:-:S12]  /*1450*/  ULEA UR6, UR7, UR6, 0x18 ;  /* 0x0000000607067291 */ /* 0x002fd8000f8ec03f */
[----:B------:R-:W-:-:S04]  /*1460*/  ULEA.HI UR5, UR4, UR4, URZ, 0x1 ;  /* 0x0000000404057291 */ /* 0x000fc8000f8f083f */
[----:B------:R-:W-:-:S04]  /*1470*/  ULOP3.LUT UR5, UR5, 0x7fffe, URZ, 0xc0, !UPT ;  /* 0x0007fffe05057892 */ /* 0x000fc8000f8ec03f */
[----:B------:R-:W-:-:S03]  /*1480*/  UIADD3 UR5, UR4, -UR5, URZ ;  /* 0x8000000504057290 */ /* 0x000fc6000fffe03f */
[----:B------:R-:W-:Y:S01]  /*1490*/  ULDC UR4, c[0x0][0x28c] ;  /* 0x0000a30000047ab9 */ /* 0x000fe20000000800 */
[----:B------:R-:W-:Y:S01]  /*14a0*/  ULEA UR5, UR5, UR6, 0xd ;  /* 0x0000000605057291 */ /* 0x000fe2000f8e683f */
[----:B------:R-:W-:-:S03]  /*14b0*/  ISETP.LT.AND P0, PT, RZ, UR4, PT ;  /* 0x00000004ff007c0c */ /* 0x000fc6000bf01270 */
[----:B------:R-:W-:-:S04]  /*14c0*/  UIADD3 UR5, UR5, 0x100, URZ ;  /* 0x0000010005057890 */ /* 0x000fc8000fffe03f */
[----:B------:R-:W-:-:S04]  /*14d0*/  USHF.R.U32.HI UR5, URZ, 0x4, UR5 ;  /* 0x000000043f057899 */ /* 0x000fc80008011605 */
[----:B------:R-:W-:-:S04]  /*14e0*/  ULOP3.LUT UR5, UR5, 0x3fff, URZ, 0xc0, !UPT ;  /* 0x00003fff05057892 */ /* 0x000fc8000f8ec03f */
[----:B------:R-:W-:Y:S01]  /*14f0*/  ULOP3.LUT UR45, UR5, 0x10000, URZ, 0xfc, !UPT ;  /* 0x00010000052d7892 */ /* 0x000fe2000f8efc3f */
[----:B--2345:R-:W-:Y:S11]  /*1500*/  @P0 BRA `(.L_x_17) ;  /* 0x0000000000400947 */ /* 0x03cff60003800000 */
[----:B------:R-:W-:Y:S01]  /*1510*/  MOV R0, 0x0 ;  /* 0x0000000000007802 */ /* 0x000fe20000000f00 */
[----:B------:R-:W-:Y:S01]  /*1520*/  ULDC.64 UR4, c[0x4][0x68] ;  /* 0x01001a0000047ab9 */ /* 0x000fe20000000a00 */
[----:B------:R-:W-:Y:S01]  /*1530*/  ULDC.64 UR6, c[0x4][0x8] ;  /* 0x0100020000067ab9 */ /* 0x000fe20000000a00 */
[----:B------:R-:W-:Y:S01]  /*1540*/  IMAD.U32 R4, RZ, RZ, UR4 ;  /* 0x00000004ff047e24 */ /* 0x000fe2000f8e00ff */
[----:B------:R0:W1:Y:S01]  /*1550*/  LDC.64 R14, c[0x4][R0] ;  /* 0x01000000000e7b82 */ /* 0x0000620000000a00 */
[----:B------:R-:W-:Y:S01]  /*1560*/  IMAD.U32 R5, RZ, RZ, UR5 ;  /* 0x00000005ff057e24 */ /* 0x000fe2000f8e00ff */
[----:B------:R-:W-:Y:S01]  /*1570*/  ULDC.64 UR4, c[0x4][0x70] ;  /* 0x01001c0000047ab9 */ /* 0x000fe20000000a00 */
[----:B------:R-:W-:Y:S02]  /*1580*/  IMAD.U32 R10, RZ, RZ, UR6 ;  /* 0x00000006ff0a7e24 */ /* 0x000fe4000f8e00ff */
[----:B------:R-:W-:Y:S02]  /*1590*/  IMAD.U32 R6, RZ, RZ, UR4 ;  /* 0x00000004ff067e24 */ /* 0x000fe4000f8e00ff */
[----:B------:R-:W-:-:S02]  /*15a0*/  IMAD.U32 R7, RZ, RZ, UR5 ;  /* 0x00000005ff077e24 */ /* 0x000fc4000f8e00ff */
[----:B------:R-:W-:Y:S02]  /*15b0*/  IMAD.U32 R11, RZ, RZ, UR7 ;  /* 0x00000007ff0b7e24 */ /* 0x000fe4000f8e00ff */
[----:B------:R-:W-:Y:S02]  /*15c0*/  IMAD.MOV.U32 R8, RZ, RZ, 0x1e1 ;  /* 0x000001e1ff087424 */ /* 0x000fe400078e00ff */
[----:B------:R-:W-:Y:S02]  /*15d0*/  IMAD.MOV.U32 R12, RZ, RZ, 0x1 ;  /* 0x00000001ff0c7424 */ /* 0x000fe400078e00ff */
[----:B0-----:R-:W-:-:S07]  /*15e0*/  IMAD.MOV.U32 R13, RZ, RZ, RZ ;  /* 0x000000ffff0d7224 */ /* 0x001fce00078e00ff */
[----:B------:R-:W-:-:S07]  /*15f0*/  LEPC R20, `(.L_x_17) ;  /* 0x000000001014794e */ /* 0x000fce0000000000 */
[----:B-1---5:R-:W-:Y:S05]  /*1600*/  CALL.ABS.NOINC R14 ;  /* 0x000000000e007343 */ /* 0x022fea0003c00000 */
.L_x_17:
[----:B------:R-:W-:-:S13]  /*1610*/  ISETP.NE.AND P0, PT, R69, 0x3, PT ;  /* 0x000000034500780c */ /* 0x000fda0003f05270 */
[----:B------:R-:W-:Y:S05]  /*1620*/  @!P0 BRA `(.L_x_18) ;  /* 0x0000000000048947 */ /* 0x000fea0003800000 */
[----:B------:R-:W-:Y:S01]  /*1630*/  BPT.TRAP 0x1 ;  /* 0x000000040000795c */ /* 0x000fe20000300000 */
.L_x_18:
[----:B------:R-:W0:Y:S01]  /*1640*/  S2UR UR5, SR_CgaCtaId ;  /* 0x00000000000579c3 */ /* 0x000e220000008800 */
[----:B------:R-:W-:Y:S01]  /*1650*/  UMOV UR4, 0x400 ;  /* 0x0000040000047882 */ /* 0x000fe20000000000 */
[----:B------:R-:W-:Y:S02]  /*1660*/  IMAD.U32 R0, RZ, RZ, UR40 ;  /* 0x00000028ff007e24 */ /* 0x000fe4000f8e00ff */
[----:B------:R-:W-:-:S03]  /*1670*/  IMAD.U32 R3, RZ, RZ, UR42 ;  /* 0x0000002aff037e24 */ /* 0x000fc6000f8e00ff */
[----:B------:R-:W-:Y:S01]  /*1680*/  SHF.L.U32 R0, R0, 0x1f, RZ ;  /* 0x0000001f00007819 */ /* 0x000fe200000006ff */
[----:B0-----:R-:W-:-:S06]  /*1690*/  ULEA UR4, UR5, UR4, 0x18 ;  /* 0x0000000405047291 */ /* 0x001fcc000f8ec03f */
[----:B------:R-:W-:-:S04]  /*16a0*/  IMAD.U32 R6, RZ, RZ, UR4 ;  /* 0x00000004ff067e24 */ /* 0x000fc8000f8e00ff */
[----:B------:R-:W-:-:S04]  /*16b0*/  IMAD R3, R3, 0x8, R6 ;  /* 0x0000000803037824 */ /* 0x000fc800078e0206 */
[----:B------:R0:W1:Y:S01]  /*16c0*/  SYNCS.PHASECHK.TRANS64.TRYWAIT P1, [R3+URZ], R0 ;  /* 0x00000000030075a7 */ /* 0x000062000802017f */
[----:B------:R-:W-:Y:S05]  /*16d0*/  @!P0 BRA `(.L_x_19) ;  /* 0x0000000000048947 */ /* 0x000fea0003800000 */
[----:B------:R-:W-:Y:S01]  /*16e0*/  BPT.TRAP 0x1 ;  /* 0x000000040000795c */ /* 0x000fe20000300000 */
.L_x_19:
[----:B------:R-:W-:-:S05]  /*16f0*/  IMAD.U32 R4, RZ, RZ, UR44 ;  /* 0x0000002cff047e24 */ /* 0x000fca000f8e00ff */
[----:B------:R-:W-:Y:S01]  /*1700*/  ISETP.GE.AND P2, PT, R4, 0x1, PT ;  /* 0x000000010400780c */ /* 0x000fe20003f46270 */
[----:B-1----:R-:W-:-:S12]  /*1710*/  @P1 BRA `(.L_x_20) ;  /* 0x0000000000081947 */ /* 0x002fd80003800000 */
[----:B------:R-:W1:Y:S02]  /*1720*/  SYNCS.PHASECHK.TRANS64.TRYWAIT P1, [R3+URZ], R0 ;  /* 0x00000000030075a7 */ /* 0x000e64000802017f */
[----:B-1----:R-:W-:Y:S05]  /*1730*/  @!P1 BRA `(.L_x_21) ;  /* 0x0000004800e49947 */ /* 0x002fea0003800000 */
.L_x_20:
[----:B------:R-:W-:Y:S05]  /*1740*/  WARPSYNC.ALL ;  /* 0x0000000000007948 */ /* 0x000fea0003800000 */
[----:B------:R-:W-:Y:S01]  /*1750*/  R2UR UR4, R6 ;  /* 0x00000000060472ca */ /* 0x000fe200000e0000 */
[----:B------:R-:W-:Y:S01]  /*1760*/  ULEA UR5, UR42, UR45, 0xb ;  /* 0x0000002d2a057291 */ /* 0x000fe2000f8e583f */
[----:B------:R-:W-:Y:S01]  /*1770*/  WARPGROUP.ARRIVE ;  /* 0x00000000000079c5 */ /* 0x000fe20000000000 */
[----:B------:R-:W-:Y:S01]  /*1780*/  UMOV UR9, 0x40000040 ;  /* 0x4000004000097882 */ /* 0x000fe20000000000 */
[----:B------:R-:W-:-:S04]  /*1790*/  UMOV UR11, 0x40000040 ;  /* 0x40000040000b7882 */ /* 0x000fc80000000000 */
[----:B------:R-:W-:-:S05]  /*17a0*/  UMOV UR8, UR5 ;  /* 0x0000000500087c82 */ /* 0x000fca0008000000 */
[----:B------:R-:W-:-:S04]  /*17b0*/  UIADD3 UR4, UR4, 0x20100, URZ ;  /* 0x0002010004047890 */ /* 0x000fc8000fffe03f */
[----:B------:R-:W-:-:S04]  /*17c0*/  USHF.R.U32.HI UR4, URZ, 0x4, UR4 ;  /* 0x000000043f047899 */ /* 0x000fc80008011604 */
[----:B------:R-:W-:-:S04]  /*17d0*/  ULOP3.LUT UR4, UR4, 0x3fff, URZ, 0xc0, !UPT ;  /* 0x00003fff04047892 */ /* 0x000fc8000f8ec03f */
[----:B------:R-:W-:-:S04]  /*17e0*/  ULOP3.LUT UR4, UR4, 0x10000, URZ, 0xfc, !UPT ;  /* 0x0001000004047892 */ /* 0x000fc8000f8efc3f */
[----:B------:R-:W-:-:S07]  /*17f0*/  ULEA UR6, UR42, UR4, 0xa ;  /* 0x000000042a067291 */ /* 0x000fce000f8e503f */
[----:B------:R-:W-:Y:S02]  /*1800*/  UMOV UR10, UR6 ;  /* 0x00000006000a7c82 */ /* 0x000fe40008000000 */
[----:B------:R-:W-:Y:S01]  /*1810*/  HGMMA.64x64x16.F32.BF16 R24, gdesc[UR8], RZ, !UPT, gsb0 ;  /* 0x00e00000081879f0 */ /* 0x000fe2000c0018ff */
[----:B------:R-:W-:Y:S02]  /*1820*/  UIADD3 UR8, UR5, 0x2, URZ ;  /* 0x0000000205087890 */ /* 0x000fe4000fffe03f */
[----:B------:R-:W-:Y:S01]  /*1830*/  UIADD3 UR10, UR6, 0x2, URZ ;  /* 0x00000002060a7890 */ /* 0x000fe2000fffe03f */
[----:B------:R-:W-:Y:S01]  /*1840*/  UMOV UR9, 0x40000040 ;  /* 0x4000004000097882 */ /* 0x000fe20000000000 */
[----:B------:R-:W-:Y:S01]  /*1850*/  UMOV UR11, 0x40000040 ;  /* 0x40000040000b7882 */ /* 0x000fe20000000000 */
[----:B------:R-:W-:Y:S02]  /*1860*/  WARPGROUP.DEPBAR.LE gsb0, 0x0 ;  /* 0x00008000000079c5 */ /* 0x000fe40000010000 */
[----:B------:R-:W-:-:S06]  /*1870*/  WARPGROUP.ARRIVE ;  /* 0x00000000000079c5 */ /* 0x000fcc0000000000 */
[----:B------:R-:W-:Y:S01]  /*1880*/  HGMMA.64x64x16.F32.BF16 R24, gdesc[UR8], R24, gsb0 ;  /* 0x00e00000081879f0 */ /* 0x000fe20008001818 */
        /* <DEDUP_REMOVED lines=41> */
[----:B------:R-:W-:Y:S03]  /*1b20*/  HGMMA.64x64x16.F32.BF16 R24, gdesc[UR8], R24, gsb0 ;  /* 0x00e00000081879f0 */ /* 0x000fe60008001818 */
[----:B------:R-:W-:Y:S02]  /*1b30*/  WARPGROUP.DEPBAR.LE gsb0, 0x0 ;  /* 0x00008000000079c5 */ /* 0x000fe40000010000 */
[----:B------:R-:W-:Y:S05]  /*1b40*/  @!P2 BRA `(.L_x_22) ;  /* 0x000000040098a947 */ /* 0x000fea0003800000 */
[----:B------:R-:W-:Y:S01]  /*1b50*/  UIADD3 UR5, UR42, 0x1, URZ ;  /* 0x000000012a057890 */ /* 0x000fe2000fffe03f */
[----:B01----:R-:W-:Y:S02]  /*1b60*/  IMAD.U32 R0, RZ, RZ, UR44 ;  /* 0x0000002cff007e24 */ /* 0x003fe4000f8e00ff */
[----:B------:R-:W-:Y:S01]  /*1b70*/  IMAD.U32 R3, RZ, RZ, UR42 ;  /* 0x0000002aff037e24 */ /* 0x000fe2000f8e00ff */
[----:B------:R-:W-:-:S04]  /*1b80*/  UISETP.NE.AND UP0, UPT, UR5, 0x4, UPT ;  /* 0x000000040500788c */ /* 0x000fc8000bf05270 */
[----:B------:R-:W-:Y:S02]  /*1b90*/  USEL UR6, URZ, 0x1, UP0 ;  /* 0x000000013f067887 */ /* 0x000fe40008000000 */
[----:B------:R-:W-:Y:S02]  /*1ba0*/  USEL UR5, UR5, URZ, UP0 ;  /* 0x0000003f05057287 */ /* 0x000fe40008000000 */
[----:B------:R-:W-:-:S06]  /*1bb0*/  ULOP3.LUT UR6, UR40, UR6, URZ, 0x3c, !UPT ;  /* 0x0000000628067292 */ /* 0x000fcc000f8e3c3f */
[----:B------:R-:W-:-:S07]  /*1bc0*/  IMAD.U32 R7, RZ, RZ, UR6 ;  /* 0x00000006ff077e24 */ /* 0x000fce000f8e00ff */
.L_x_29:
[----:B------:R-:W-:Y:S05]  /*1bd0*/  @!P0 BRA `(.L_x_23) ;  /* 0x0000000000048947 */ /* 0x000fea0003800000 */
[----:B------:R-:W-:Y:S01]  /*1be0*/  BPT.TRAP 0x1 ;  /* 0x000000040000795c */ /* 0x000fe20000300000 */
.L_x_23:
[----:B------:R-:W0:Y:S01]  /*1bf0*/  S2UR UR7, SR_CgaCtaId ;  /* 0x00000000000779c3 */ /* 0x000e220000008800 */
[----:B------:R-:W-:Y:S01]  /*1c00*/  UMOV UR6, 0x400 ;  /* 0x0000040000067882 */ /* 0x000fe20000000000 */
[----:B------:R-:W-:Y:S01]  /*1c10*/  IMAD.U32 R5, RZ, RZ, UR5 ;  /* 0x00000005ff057e24 */ /* 0x000fe2000f8e00ff */
[----:B------:R-:W-:Y:S01]  /*1c20*/  SHF.L.U32 R4, R7, 0x1f, RZ ;  /* 0x0000001f07047819 */ /* 0x000fe200000006ff */
[----:B0-----:R-:W-:-:S06]  /*1c30*/  ULEA UR6, UR7, UR6, 0x18 ;  /* 0x0000000607067291 */ /* 0x001fcc000f8ec03f */
[----:B------:R-:W-:-:S04]  /*1c40*/  IMAD.U32 R6, RZ, RZ, UR6 ;  /* 0x00000006ff067e24 */ /* 0x000fc8000f8e00ff */
[----:B------:R-:W-:-:S04]  /*1c50*/  IMAD R5, R5, 0x8, R6 ;  /* 0x0000000805057824 */ /* 0x000fc800078e0206 */
[----:B------:R0:W1:Y:S01]  /*1c60*/  SYNCS.PHASECHK.TRANS64.TRYWAIT P1, [R5+URZ], R4 ;  /* 0x00000004050075a7 */ /* 0x000062000802017f */
[----:B------:R-:W-:Y:S05]  /*1c70*/  @!P0 BRA `(.L_x_24) ;  /* 0x0000000000048947 */ /* 0x000fea0003800000 */
[----:B------:R-:W-:Y:S01]  /*1c80*/  BPT.TRAP 0x1 ;  /* 0x000000040000795c */ /* 0x000fe20000300000 */
.L_x_24:
[----:B-1----:R-:W-:Y:S05]  /*1c90*/  @P1 BRA `(.L_x_25) ;  /* 0x0000000000081947 */ /* 0x002fea0003800000 */
[----:B------:R-:W1:Y:S02]  /*1ca0*/  SYNCS.PHASECHK.TRANS64.TRYWAIT P1, [R5+URZ], R4 ;  /* 0x00000004050075a7 */ /* 0x000e64000802017f */
[----:B-1----:R-:W-:Y:S05]  /*1cb0*/  @!P1 BRA `(.L_x_26) ;  /* 0x0000004400989947 */ /* 0x002fea0003800000 */
.L_x_25:
[----:B------:R-:W-:Y:S01]  /*1cc0*/  ULEA UR6, UR5, UR45, 0xb ;  /* 0x0000002d05067291 */ /* 0x000fe2000f8e583f */
[----:B------:R-:W-:Y:S01]  /*1cd0*/  WARPGROUP.ARRIVE ;  /* 0x00000000000079c5 */ /* 0x000fe20000000000 */
[----:B------:R-:W-:Y:S01]  /*1ce0*/  ULEA UR7, UR5, UR4, 0xa ;  /* 0x0000000405077291 */ /* 0x000fe2000f8e503f */
[----:B------:R-:W-:Y:S01]  /*1cf0*/  UMOV UR9, 0x40000040 ;  /* 0x4000004000097882 */ /* 0x000fe20000000000 */
[----:B------:R-:W-:-:S03]  /*1d00*/  UMOV UR11, 0x40000040 ;  /* 0x40000040000b7882 */ /* 0x000fc60000000000 */
[----:B------:R-:W-:Y:S02]  /*1d10*/  UMOV UR8, UR6 ;  /* 0x0000000600087c82 */ /* 0x000fe40008000000 */
[----:B------:R-:W-:Y:S02]  /*1d20*/  UMOV UR10, UR7 ;  /* 0x00000007000a7c82 */ /* 0x000fe40008000000 */
[----:B------:R-:W-:Y:S01]  /*1d30*/  HGMMA.64x64x16.F32.BF16 R24, gdesc[UR8], R24, gsb0 ;  /* 0x00e00000081879f0 */ /* 0x000fe20008001818 */
[----:B------:R-:W-:Y:S02]  /*1d40*/  UIADD3 UR8, UR6, 0x2, URZ ;  /* 0x0000000206087890 */ /* 0x000fe4000fffe03f */
[----:B------:R-:W-:Y:S01]  /*1d50*/  UIADD3 UR10, UR7, 0x2, URZ ;  /* 0x00000002070a7890 */ /* 0x000fe2000fffe03f */
[----:B------:R-:W-:Y:S01]  /*1d60*/  UMOV UR9, 0x40000040 ;  /* 0x4000004000097882 */ /* 0x000fe20000000000 */
[----:B------:R-:W-:Y:S01]  /*1d70*/  UMOV UR11, 0x40000040 ;  /* 0x40000040000b7882 */ /* 0x000fe20000000000 */
[----:B------:R-:W-:-:S02]  /*1d80*/  WARPGROUP.DEPBAR.LE gsb0, 0x0 ;  /* 0x00008000000079c5 */ /* 0x000fc40000010000 */
        /* <DEDUP_REMOVED lines=46> */
[----:B------:R-:W-:Y:S01]  /*2070*/  BPT.TRAP 0x1 ;  /* 0x000000040000795c */ /* 0x000fe20000300000 */
.L_x_27:
[----:B------:R-:W-:-:S13]  /*2080*/  ISETP.NE.AND P1, PT, R68, RZ, PT ;  /* 0x000000ff4400720c */ /* 0x000fda0003f25270 */
[----:B01----:R-:W-:-:S04]  /*2090*/  @P1 IMAD R4, R3, 0x8, R6 ;  /* 0x0000000803041824 */ /* 0x003fc800078e0206 */
[----:B------:R-:W-:-:S05]  /*20a0*/  @P1 VIADD R4, R4, 0x20 ;  /* 0x0000002004041836 */ /* 0x000fca0000000000 */
[----:B------:R-:W-:-:S04]  /*20b0*/  @P1 PRMT R4, R19, 0x654, R4 ;  /* 0x0000065413041816 */ /* 0x000fc80000000004 */
[----:B------:R0:W-:Y:S01]  /*20c0*/  @P1 SYNCS.ARRIVE.TRANS64.RED.A1T0 RZ, [R4+URZ], RZ ;  /* 0x000000ff04ff19a7 */ /* 0x0001e2000810043f */
[----:B------:R-:W-:-:S13]  /*20d0*/  ISETP.GT.U32.AND P1, PT, R18, 0x1, PT ;  /* 0x000000011200780c */ /* 0x000fda0003f24070 */
[----:B0-----:R-:W-:Y:S05]  /*20e0*/  @P1 BRA `(.L_x_28) ;  /* 0x0000000000041947 */ /* 0x001fea0003800000 */
[----:B------:R-:W-:Y:S01]  /*20f0*/  BPT.TRAP 0x1 ;  /* 0x000000040000795c */ /* 0x000fe20000300000 */
.L_x_28:
[----:B------:R-:W-:Y:S01]  /*2100*/  UIADD3 UR5, UR5, 0x1, URZ ;  /* 0x0000000105057890 */ /* 0x000fe2000fffe03f */
[C---:B------:R-:W-:Y:S01]  /*2110*/  ISETP.GT.AND P2, PT, R0.reuse, 0x1, PT ;  /* 0x000000010000780c */ /* 0x040fe20003f44270 */
[----:B------:R-:W-:Y:S02]  /*2120*/  VIADD R3, R3, 0x1 ;  /* 0x0000000103037836 */ /* 0x000fe40000000000 */
[----:B------:R-:W-:Y:S01]  /*2130*/  UISETP.NE.AND UP0, UPT, UR5, 0x4, UPT ;  /* 0x000000040500788c */ /* 0x000fe2000bf05270 */
[----:B------:R-:W-:Y:S02]  /*2140*/  VIADD R0, R0, 0xffffffff ;  /* 0xffffffff00007836 */ /* 0x000fe40000000000 */
[C---:B------:R-:W-:Y:S01]  /*2150*/  ISETP.NE.AND P1, PT, R3.reuse, 0x4, PT ;  /* 0x000000040300780c */ /* 0x040fe20003f25270 */
[----:B------:R-:W-:Y:S02]  /*2160*/  USEL UR6, URZ, 0x1, UP0 ;  /* 0x000000013f067887 */ /* 0x000fe40008000000 */
[----:B------:R-:W-:Y:S01]  /*2170*/  USEL UR5, UR5, URZ, UP0 ;  /* 0x0000003f05057287 */ /* 0x000fe20008000000 */
[----:B------:R-:W-:-:S03]  /*2180*/  SEL R3, R3, RZ, P1 ;  /* 0x000000ff03037207 */ /* 0x000fc60000800000 */
[----:B------:R-:W-:Y:S01]  /*2190*/  LOP3.LUT R7, R7, UR6, RZ, 0x3c, !PT ;  /* 0x0000000607077c12 */ /* 0x000fe2000f8e3cff */
[----:B------:R-:W-:Y:S07]  /*21a0*/  @P2 BRA `(.L_x_29) ;  /* 0xfffffff800882947 */ /* 0x000fee000383ffff */
.L_x_22:
[----:B01----:R-:W0:Y:S02]  /*21b0*/  LDC R0, c[0x0][0x28c] ;  /* 0x0000a300ff007b82 */ /* 0x003e240000000800 */
[----:B0-----:R-:W-:-:S13]  /*21c0*/  ISETP.GE.AND P1, PT, R0, 0x1, PT ;  /* 0x000000010000780c */ /* 0x001fda0003f26270 */
[----:B------:R-:W-:Y:S05]  /*21d0*/  @!P1 BRA `(.L_x_30) ;  /* 0x0000000000389947 */ /* 0x000fea0003800000 */
[----:B------:R-:W-:Y:S05]  /*21e0*/  @!P0 BRA `(.L_x_31) ;  /* 0x0000000000048947 */ /* 0x000fea0003800000 */
[----:B------:R-:W-:Y:S01]  /*21f0*/  BPT.TRAP 0x1 ;  /* 0x000000040000795c */ /* 0x000fe20000300000 */
.L_x_31:
[----:B------:R-:W-:-:S13]  /*2200*/  ISETP.NE.AND P0, PT, R68, RZ, PT ;  /* 0x000000ff4400720c */ /* 0x000fda0003f05270 */
[----:B------:R-:W-:-:S05]  /*2210*/  VOTEU.ANY UP0, P0 ;  /* 0x00000000003f7886 */ /* 0x000fca0000000100 */
[----:B------:R-:W-:-:S06]  /*2220*/  @UP0 UIADD3 UR4, UR44, UR42, URZ ;  /* 0x0000002a2c040290 */ /* 0x000fcc000fffe03f */
[----:B------:R-:W-:-:S04]  /*2230*/  IMAD.U32 R0, RZ, RZ, UR4 ;  /* 0x00000004ff007e24 */ /* 0x000fc8000f8e00ff */
[----:B------:R-:W-:-:S05]  /*2240*/  @P0 IMAD.SHL.U32 R0, R0, 0x8, RZ ;  /* 0x0000000800000824 */ /* 0x000fca00078e00ff */
[----:B------:R-:W-:-:S04]  /*2250*/  @P0 LOP3.LUT R0, R0, 0x18, RZ, 0xc0, !PT ;  /* 0x0000001800000812 */ /* 0x000fc800078ec0ff */
[----:B------:R-:W-:-:S04]  /*2260*/  @P0 IADD3 R0, R6, 0x20, R0 ;  /* 0x0000002006000810 */ /* 0x000fc80007ffe000 */
[----:B------:R-:W-:-:S04]  /*2270*/  @P0 PRMT R0, R19, 0x654, R0 ;  /* 0x0000065413000816 */ /* 0x000fc80000000000 */
[----:B------:R0:W-:Y:S01]  /*2280*/  @P0 SYNCS.ARRIVE.TRANS64.RED.A1T0 RZ, [R0+URZ], RZ ;  /* 0x000000ff00ff09a7 */ /* 0x0001e2000810043f */
[----:B------:R-:W-:-:S13]  /*2290*/  ISETP.GT.U32.AND P0, PT, R18, 0x1, PT ;  /* 0x000000011200780c */ /* 0x000fda0003f04070 */
[----:B0-----:R-:W-:Y:S05]  /*22a0*/  @P0 BRA `(.L_x_30) ;  /* 0x0000000000040947 */ /* 0x001fea0003800000 */
[----:B------:R-:W-:Y:S01]  /*22b0*/  BPT.TRAP 0x1 ;  /* 0x000000040000795c */ /* 0x000fe20000300000 */
.L_x_30:
[----:B------:R-:W-:Y:S01]  /*22c0*/  IMAD.SHL.U32 R3, R70, 0x40, RZ ;  /* 0x0000004046037824 */ /* 0x000fe200078e00ff */
[----:B------:R-:W-:Y:S01]  /*22d0*/  ULDC UR6, c[0x0][0x288] ;  /* 0x0000a20000067ab9 */ /* 0x000fe20000000800 */
[----:B------:R-:W-:Y:S01]  /*22e0*/  SHF.R.S32.HI R15, RZ, 0x1f, R67 ;  /* 0x0000001fff0f7819 */ /* 0x000fe20000011443 */
[----:B------:R-:W-:Y:S01]  /*22f0*/  IMAD.SHL.U32 R7, R71, 0x80, RZ ;  /* 0x0000008047077824 */ /* 0x000fe200078e00ff */
[----:B------:R-:W-:Y:S01]  /*2300*/  ULDC.64 UR4, c[0x0][0x5d0] ;  /* 0x0001740000047ab9 */ /* 0x000fe20000000a00 */
[----:B------:R-:W-:Y:S01]  /*2310*/  LOP3.LUT R10, R3, 0x6, R62, 0xf8, !PT ;  /* 0x00000006030a7812 */ /* 0x000fe200078ef83e */
[----:B------:R-:W-:Y:S01]  /*2320*/  IMAD.WIDE R70, R71, 0x80, R22 ;  /* 0x0000008047467825 */ /* 0x000fe200078e0216 */
[----:B------:R-:W-:Y:S01]  /*2330*/  ISETP.GE.AND P0, PT, R3, UR6, PT ;  /* 0x0000000603007c0c */ /* 0x000fe2000bf06270 */
[----:B------:R-:W-:Y:S01]  /*2340*/  ULDC UR6, c[0x0][0x284] ;  /* 0x0000a10000067ab9 */ /* 0x000fe20000000800 */
[----:B------:R-:W-:Y:S01]  /*2350*/  SHF.R.S32.HI R11, RZ, 0x1f, R10 ;  /* 0x0000001fff0b7819 */ /* 0x000fe2000001140a */
[----:B------:R-:W-:Y:S01]  /*2360*/  IMAD R0, R15, UR4, RZ ;  /* 0x000000040f007c24 */ /* 0x000fe2000f8e02ff */
[----:B------:R-:W-:-:S03]  /*2370*/  ISETP.GE.OR P0, PT, R7, UR6, P0 ;  /* 0x0000000607007c0c */ /* 0x000fc60008706670 */
[C---:B------:R-:W-:Y:S02]  /*2380*/  IMAD R9, R67.reuse, UR5, R0 ;  /* 0x0000000543097c24 */ /* 0x040fe4000f8e0200 */
[----:B------:R-:W-:Y:S01]  /*2390*/  IMAD.WIDE.U32 R4, R67, UR4, R10 ;  /* 0x0000000443047c25 */ /* 0x000fe2000f8e000a */
[----:B------:R-:W-:-:S03]  /*23a0*/  ULDC.64 UR4, c[0x0][0x5c8] ;  /* 0x0001720000047ab9 */ /* 0x000fc60000000a00 */
[----:B------:R-:W-:Y:S02]  /*23b0*/  IMAD R13, R71, UR4, RZ ;  /* 0x00000004470d7c24 */ /* 0x000fe4000f8e02ff */
[----:B------:R-:W-:Y:S02]  /*23c0*/  IMAD.IADD R5, R5, 0x1, R9 ;  /* 0x0000000105057824 */ /* 0x000fe400078e0209 */
[C---:B------:R-:W-:Y:S02]  /*23d0*/  IMAD R13, R70.reuse, UR5, R13 ;  /* 0x00000005460d7c24 */ /* 0x040fe4000f8e020d */
[----:B------:R-:W-:-:S04]  /*23e0*/  IMAD.WIDE.U32 R72, R70, UR4, R4 ;  /* 0x0000000446487c25 */ /* 0x000fc8000f8e0004 */
[----:B------:R-:W-:Y:S01]  /*23f0*/  IMAD.MOV.U32 R0, RZ, RZ, -0x1 ;  /* 0xffffffffff007424 */ /* 0x000fe200078e00ff */
[----:B------:R-:W-:Y:S06]  /*2400*/  @P0 BRA `(.L_x_32) ;  /* 0x0000002000840947 */ /* 0x000fec0003800000 */
[----:B-----5:R-:W-:Y:S01]  /*2410*/  FSETP.NEU.AND P1, PT, R57, RZ, PT ;  /* 0x000000ff3900720b */ /* 0x020fe20003f2d000 */
[----:B------:R-:W-:Y:S01]  /*2420*/  IMAD.IADD R4, R61, 0x1, -R3 ;  /* 0x000000013d047824 */ /* 0x000fe200078e0a03 */
[----:B------:R-:W-:Y:S01]  /*2430*/  BSSY B0, `(.L_x_32) ;  /* 0x000021e000007945 */ /* 0x000fe20003800000 */
[----:B------:R-:W-:Y:S02]  /*2440*/  IMAD.IADD R3, R66, 0x1, -R7 ;  /* 0x0000000142037824 */ /* 0x000fe400078e0a07 */
[----:B------:R-:W-:Y:S01]  /*2450*/  IMAD.IADD R83, R73, 0x1, R13 ;  /* 0x0000000149537824 */ /* 0x000fe200078e020d */
[----:B------:R-:W-:-:S04]  /*2460*/  ISETP.GT.AND P0, PT, R4, RZ, PT ;  /* 0x000000ff0400720c */ /* 0x000fc80003f04270 */
[----:B------:R-:W-:-:S03]  /*2470*/  ISETP.GT.AND P3, PT, R3, RZ, P0 ;  /* 0x000000ff0300720c */ /* 0x000fc60000764270 */
[----:B------:R-:W-:Y:S10]  /*2480*/  @!P1 BRA `(.L_x_33) ;  /* 0x0000001400e89947 */ /* 0x000ff40003800000 */
[----:B------:R-:W0:Y:S01]  /*2490*/  LDC.64 R76, c[0x0][0x5b8] ;  /* 0x00016e00ff4c7b82 */ /* 0x000e220000000a00 */
[----:B------:R-:W-:-:S07]  /*24a0*/  ULDC.64 UR4, c[0x0][0x5c0] ;  /* 0x0001700000047ab9 */ /* 0x000fce0000000a00 */
[----:B------:R-:W1:Y:S08]  /*24b0*/  LDC.64 R78, c[0x0][0x5b0] ;  /* 0x00016c00ff4e7b82 */ /* 0x000e700000000a00 */
[----:B------:R-:W2:Y:S01]  /*24c0*/  LDC.64 R80, c[0x0][0x5a8] ;  /* 0x00016a00ff507b82 */ /* 0x000ea20000000a00 */
[-C--:B0-----:R-:W-:Y:S02]  /*24d0*/  IMAD R6, R15, R76.reuse, RZ ;  /* 0x0000004c0f067224 */ /* 0x081fe400078e02ff */
[----:B------:R-:W-:-:S04]  /*24e0*/  IMAD.WIDE.U32 R74, R67, R76, R10 ;  /* 0x0000004c434a7225 */ /* 0x000fc800078e000a */
[----:B------:R-:W-:Y:S02]  /*24f0*/  IMAD R73, R67, R77, R6 ;  /* 0x0000004d43497224 */ /* 0x000fe400078e0206 */
[-C--:B-1----:R-:W-:Y:S02]  /*2500*/  IMAD R5, R71, R78.reuse, RZ ;  /* 0x0000004e47057224 */ /* 0x082fe400078e02ff */
[----:B------:R-:W-:Y:S02]  /*2510*/  IMAD.IADD R13, R75, 0x1, R73 ;  /* 0x000000014b0d7824 */ /* 0x000fe400078e0249 */
[----:B------:R-:W-:Y:S02]  /*2520*/  IMAD.MOV.U32 R12, RZ, RZ, R74 ;  /* 0x000000ffff0c7224 */ /* 0x000fe400078e004a */
[C---:B------:R-:W-:Y:S02]  /*2530*/  IMAD R77, R70.reuse, R79, R5 ;  /* 0x0000004f464d7224 */ /* 0x040fe400078e0205 */
[----:B------:R-:W-:-:S04]  /*2540*/  IMAD.WIDE.U32 R6, R70, R78, R12 ;  /* 0x0000004e46067225 */ /* 0x000fc800078e000c */
[----:B------:R-:W-:Y:S01]  /*2550*/  IMAD.IADD R5, R7, 0x1, R77 ;  /* 0x0000000107057824 */ /* 0x000fe200078e024d */
[----:B--2---:R-:W-:-:S04]  /*2560*/  LEA R14, P1, R6, R80, 0x1 ;  /* 0x00000050060e7211 */ /* 0x004fc800078208ff */
[----:B------:R-:W-:-:S05]  /*2570*/  LEA.HI.X R15, R6, R81, R5, 0x1, P1 ;  /* 0x00000051060f7211 */ /* 0x000fca00008f0c05 */
[----:B------:R0:W2:Y:S01]  /*2580*/  @P3 LDG.E.LTC128B.U16 R5, desc[UR36][R14.64] ;  /* 0x000000240e053981 */ /* 0x0000a2000c1e1520 */
[----:B------:R-:W-:Y:S01]  /*2590*/  IMAD.WIDE.U32 R6, R70, R78, R10 ;  /* 0x0000004e46067225 */ /* 0x000fe200078e000a */
[----:B------:R-:W-:Y:S03]  /*25a0*/  BSSY B1, `(.L_x_34) ;  /* 0x0000013000017945 */ /* 0x000fe60003800000 */
[----:B------:R-:W-:Y:S02]  /*25b0*/  IMAD.IADD R7, R77, 0x1, R7 ;  /* 0x000000014d077824 */ /* 0x000fe400078e0207 */
[----:B------:R-:W-:Y:S01]  /*25c0*/  IMAD.WIDE.U32 R20, R67, R76, R6 ;  /* 0x0000004c43147225 */ /* 0x000fe200078e0006 */
[----:B0-----:R-:W-:-:S03]  /*25d0*/  SHF.L.U64.HI R15, R78, 0x3, R79 ;  /* 0x000000034e0f7819 */ /* 0x001fc6000001024f */
[----:B------:R-:W-:Y:S01]  /*25e0*/  IMAD.IADD R7, R73, 0x1, R21 ;  /* 0x0000000149077824 */ /* 0x000fe200078e0215 */
[----:B------:R-:W-:Y:S01]  /*25f0*/  LEA R6, P4, R20, R80, 0x1 ;  /* 0x0000005014067211 */ /* 0x000fe200078808ff */
[----:B------:R-:W-:-:S03]  /*2600*/  IMAD.SHL.U32 R14, R78, 0x8, RZ ;  /* 0x000000084e0e7824 */ /* 0x000fc600078e00ff */
[----:B------:R-:W-:Y:S01]  /*2610*/  LEA.HI.X R7, R20, R81, R7, 0x1, P4 ;  /* 0x0000005114077211 */ /* 0x000fe200020f0c07 */
[----:B--2---:R-:W-:-:S04]  /*2620*/  IMAD.U32 R8, R5, 0x10000, RZ ;  /* 0x0001000005087824 */ /* 0x004fc800078e00ff */
[----:B------:R-:W-:Y:S01]  /*2630*/  FMUL R9, R8, R57 ;  /* 0x0000003908097220 */ /* 0x000fe20000400000 */
[----:B------:R-:W-:-:S03]  /*2640*/  LEA R8, P1, R72, UR4, 0x1 ;  /* 0x0000000448087c11 */ /* 0x000fc6000f8208ff */
[----:B------:R-:W-:Y:S01]  /*2650*/  FFMA R24, R24, R56, R9 ;  /* 0x0000003818187223 */ /* 0x000fe20000000009 */
[----:B------:R-:W-:Y:S02]  /*2660*/  LEA.HI.X R9, R72, UR5, R83, 0x1, P1 ;  /* 0x0000000548097c11 */ /* 0x000fe400088f0c53 */
[----:B------:R-:W-:Y:S02]  /*2670*/  ISETP.GT.AND P1, PT, R4, 0x1, PT ;  /* 0x000000010400780c */ /* 0x000fe40003f24270 */
[----:B------:R-:W-:Y:S02]  /*2680*/  F2FP.BF16.F32.PACK_AB R24, RZ, R24 ;  /* 0x00000018ff18723e */ /* 0x000fe400000010ff */
[----:B------:R-:W-:-:S03]  /*2690*/  ISETP.GT.AND P2, PT, R3, RZ, P1 ;  /* 0x000000ff0300720c */ /* 0x000fc60000f44270 */
[----:B------:R0:W-:Y:S10]  /*26a0*/  @P3 STG.E.U16 desc[UR36][R8.64], R24 ;  /* 0x0000001808003986 */ /* 0x0001f4000c101524 */
[----:B------:R-:W-:Y:S05]  /*26b0*/  @!P2 BRA `(.L_x_35) ;  /* 0x000000000004a947 */ /* 0x000fea0003800000 */
[----:B------:R1:W5:Y:S02]  /*26c0*/  LDG.E.LTC128B.U16 R5, desc[UR36][R6.64+0x2] ;  /* 0x0000022406057981 */ /* 0x000364000c1e1520 */
.L_x_35:
[----:B------:R-:W-:Y:S05]  /*26d0*/  BSYNC B1 ;  /* 0x0000000000017941 */ /* 0x000fea0003800000 */
.L_x_34:
[----:B-----5:R-:W-:Y:S01]  /*26e0*/  IMAD.U32 R12, R5, 0x10000, RZ ;  /* 0x00010000050c7824 */ /* 0x020fe200078e00ff */
[----:B------:R-:W-:Y:S01]  /*26f0*/  ISETP.GT.AND P0, PT, R3, 0x8, P0 ;  /* 0x000000080300780c */ /* 0x000fe20000704270 */
[----:B------:R-:W-:Y:S01]  /*2700*/  IMAD.WIDE.U32 R20, R70, R78, R14 ;  /* 0x0000004e46147225 */ /* 0x000fe200078e000e */
[----:B0-----:R-:W-:-:S03]  /*2710*/  PRMT R24, R5, 0x7610, R24 ;  /* 0x0000761005187816 */ /* 0x001fc60000000018 */
[----:B------:R-:W-:Y:S01]  /*2720*/  FMUL R12, R12, R57 ;  /* 0x000000390c0c7220 */ /* 0x000fe20000400000 */
[----:B------:R-:W-:Y:S01]  /*2730*/  IMAD.IADD R77, R77, 0x1, R21 ;  /* 0x000000014d4d7824 */ /* 0x000fe200078e0215 */
[----:B------:R-:W-:Y:S02]  /*2740*/  IADD3 R74, P3, R74, R20, RZ ;  /* 0x000000144a4a7210 */ /* 0x000fe40007f7e0ff */
[----:B------:R-:W-:-:S03]  /*2750*/  FFMA R12, R25, R56, R12 ;  /* 0x00000038190c7223 */ /* 0x000fc6000000000c */
[----:B------:R-:W-:Y:S02]  /*2760*/  IMAD.X R13, R77, 0x1, R13, P3 ;  /* 0x000000014d0d7824 */ /* 0x000fe400018e060d */
[----:B------:R-:W-:Y:S02]  /*2770*/  F2FP.BF16.F32.PACK_AB R12, RZ, R12 ;  /* 0x0000000cff0c723e */ /* 0x000fe400000010ff */
[----:B------:R-:W-:Y:S02]  /*2780*/  LEA R14, P3, R74, R80, 0x1 ;  /* 0x000000504a0e7211 */ /* 0x000fe400078608ff */
[----:B------:R-:W-:Y:S02]  /*2790*/  PRMT R21, R12, 0x7610, R21 ;  /* 0x000076100c157816 */ /* 0x000fe40000000015 */
[----:B------:R-:W-:-:S03]  /*27a0*/  LEA.HI.X R15, R74, R81, R13, 0x1, P3 ;  /* 0x000000514a0f7211 */ /* 0x000fc600018f0c0d */
[----:B------:R0:W-:Y:S04]  /*27b0*/  @P2 STG.E.U16 desc[UR36][R8.64+0x2], R21 ;  /* 0x0000021508002986 */ /* 0x0001e8000c101524 */
[----:B------:R-:W2:Y:S01]  /*27c0*/  @P0 LDG.E.LTC128B.U16 R24, desc[UR36][R14.64] ;  /* 0x000000240e180981 */ /* 0x000ea2000c1e1520 */
[----:B------:R-:W-:Y:S01]  /*27d0*/  IADD3 R20, P2, R10, R20, RZ ;  /* 0x000000140a147210 */ /* 0x000fe20007f5e0ff */
[----:B------:R-:W-:Y:S01]  /*27e0*/  BSSY B1, `(.L_x_36) ;  /* 0x0000011000017945 */ /* 0x000fe20003800000 */
[C---:B------:R-:W-:Y:S02]  /*27f0*/  SHF.L.U64.HI R13, R58.reuse, 0x1, R59 ;  /* 0x000000013a0d7819 */ /* 0x040fe4000001023b */
[----:B------:R-:W-:Y:S01]  /*2800*/  ISETP.GT.AND P1, PT, R3, 0x8, P1 ;  /* 0x000000080300780c */ /* 0x000fe20000f24270 */
[----:B0-----:R-:W-:Y:S01]  /*2810*/  IMAD.X R21, R11, 0x1, R77, P2 ;  /* 0x000000010b157824 */ /* 0x001fe200010e064d */
[----:B------:R-:W-:Y:S01]  /*2820*/  LEA R12, P2, R58, R8, 0x1 ;  /* 0x000000083a0c7211 */ /* 0x000fe200078408ff */
[----:B------:R-:W-:-:S04]  /*2830*/  IMAD.WIDE.U32 R20, R67, R76, R20 ;  /* 0x0000004c43147225 */ /* 0x000fc800078e0014 */
[----:B------:R-:W-:Y:S02]  /*2840*/  IMAD.X R13, R13, 0x1, R9, P2 ;  /* 0x000000010d0d7824 */ /* 0x000fe400010e0609 */
[----:B------:R-:W-:Y:S02]  /*2850*/  IMAD.IADD R11, R73, 0x1, R21 ;  /* 0x00000001490b7824 */ /* 0x000fe400078e0215 */
[----:B--2---:R-:W-:-:S04]  /*2860*/  IMAD.U32 R10, R24, 0x10000, RZ ;  /* 0x00010000180a7824 */ /* 0x004fc800078e00ff */
[----:B------:R-:W-:Y:S01]  /*2870*/  FMUL R5, R10, R57 ;  /* 0x000000390a057220 */ /* 0x000fe20000400000 */
[----:B------:R-:W-:-:S03]  /*2880*/  LEA R10, P3, R20, R80, 0x1 ;  /* 0x00000050140a7211 */ /* 0x000fc600078608ff */
[----:B------:R-:W-:Y:S01]  /*2890*/  FFMA R5, R26, R56, R5 ;  /* 0x000000381a057223 */ /* 0x000fe20000000005 */
[----:B------:R-:W-:-:S04]  /*28a0*/  LEA.HI.X R11, R20, R81, R11, 0x1, P3 ;  /* 0x00000051140b7211 */ /* 0x000fc800018f0c0b */
[----:B------:R-:W-:-:S05]  /*28b0*/  F2FP.BF16.F32.PACK_AB R5, RZ, R5 ;  /* 0x00000005ff05723e */ /* 0x000fca00000010ff */
[----:B------:R0:W-:Y:S01]  /*28c0*/  @P0 STG.E.U16 desc[UR36][R12.64], R5 ;  /* 0x000000050c000986 */ /* 0x0001e2000c101524 */
[----:B------:R-:W-:Y:S05]  /*28d0*/  @!P1 BRA `(.L_x_37) ;  /* 0x0000000000049947 */ /* 0x000fea0003800000 */
[----:B------:R2:W5:Y:S02]  /*28e0*/  LDG.E.LTC128B.U16 R24, desc[UR36][R10.64+0x2] ;  /* 0x000002240a187981 */ /* 0x000564000c1e1520 */
.L_x_37:
[----:B------:R-:W-:Y:S05]  /*28f0*/  BSYNC B1 ;  /* 0x0000000000017941 */ /* 0x000fea0003800000 */
.L_x_36:
[----:B-----5:R-:W-:Y:S01]  /*2900*/  IMAD.U32 R14, R24, 0x10000, RZ ;  /* 0x00010000180e7824 */ /* 0x020fe200078e00ff */
[----:B------:R-:W-:Y:S01]  /*2910*/  ISETP.GT.AND P0, PT, R4, 0x8, PT ;  /* 0x000000080400780c */ /* 0x000fe20003f04270 */
[----:B------:R-:W-:Y:S02]  /*2920*/  BSSY B1, `(.L_x_38) ;  /* 0x0000008000017945 */ /* 0x000fe40003800000 */
[----:B------:R-:W-:Y:S01]  /*2930*/  FMUL R14, R14, R57 ;  /* 0x000000390e0e7220 */ /* 0x000fe20000400000 */
[----:B------:R-:W-:-:S03]  /*2940*/  ISETP.GT.AND P2, PT, R3, RZ, P0 ;  /* 0x000000ff0300720c */ /* 0x000fc60000744270 */
[----:B------:R-:W-:-:S05]  /*2950*/  FFMA R14, R27, R56, R14 ;  /* 0x000000381b0e7223 */ /* 0x000fca000000000e */
[----:B------:R-:W-:-:S05]  /*2960*/  F2FP.BF16.F32.PACK_AB R14, RZ, R14 ;  /* 0x0000000eff0e723e */ /* 0x000fca00000010ff */
[----:B------:R3:W-:Y:S01]  /*2970*/  @P1 STG.E.U16 desc[UR36][R12.64+0x2], R14 ;  /* 0x0000020e0c001986 */ /* 0x0007e2000c101524 */
[----:B------:R-:W-:Y:S05]  /*2980*/  @!P2 BRA `(.L_x_39) ;  /* 0x000000000004a947 */ /* 0x000fea0003800000 */
[----:B------:R4:W5:Y:S02]  /*2990*/  LDG.E.LTC128B.U16 R24, desc[UR36][R6.64+0x10] ;  /* 0x0000102406187981 */ /* 0x000964000c1e1520 */
.L_x_39:
[----:B------:R-:W-:Y:S05]  /*29a0*/  BSYNC B1 ;  /* 0x0000000000017941 */ /* 0x000fea0003800000 */
.L_x_38:
[----:B---3-5:R-:W-:Y:S01]  /*29b0*/  IMAD.U32 R14, R24, 0x10000, RZ ;  /* 0x00010000180e7824 */ /* 0x028fe200078e00ff */
[----:B------:R-:W-:Y:S01]  /*29c0*/  ISETP.GT.AND P1, PT, R4, 0x9, PT ;  /* 0x000000090400780c */ /* 0x000fe20003f24270 */
[----:B------:R-:W-:Y:S02]  /*29d0*/  BSSY B1, `(.L_x_40) ;  /* 0x0000008000017945 */ /* 0x000fe40003800000 */
[----:B0-----:R-:W-:Y:S01]  /*29e0*/  FMUL R5, R14, R57 ;  /* 0x000000390e057220 */ /* 0x001fe20000400000 */
[----:B------:R-:W-:-:S03]  /*29f0*/  ISETP.GT.AND P3, PT, R3, RZ, P1 ;  /* 0x000000ff0300720c */ /* 0x000fc60000f64270 */
[----:B------:R-:W-:-:S05]  /*2a00*/  FFMA R5, R28, R56, R5 ;  /* 0x000000381c057223 */ /* 0x000fca0000000005 */
[----:B------:R-:W-:-:S05]  /*2a10*/  F2FP.BF16.F32.PACK_AB R5, RZ, R5 ;  /* 0x00000005ff05723e */ /* 0x000fca00000010ff */
[----:B------:R0:W-:Y:S01]  /*2a20*/  @P2 STG.E.U16 desc[UR36][R8.64+0x10], R5 ;  /* 0x0000100508002986 */ /* 0x0001e2000c101524 */
[----:B------:R-:W-:Y:S05]  /*2a30*/  @!P3 BRA `(.L_x_41) ;  /* 0x000000000004b947 */ /* 0x000fea0003800000 */
[----:B------:R3:W5:Y:S02]  /*2a40*/  LDG.E.LTC128B.U16 R24, desc[UR36][R6.64+0x12] ;  /* 0x0000122406187981 */ /* 0x000764000c1e1520 */
.L_x_41:
[----:B------:R-:W-:Y:S05]  /*2a50*/  BSYNC B1 ;  /* 0x0000000000017941 */ /* 0x000fea0003800000 */
.L_x_40:
[----:B-----5:R-:W-:Y:S01]  /*2a60*/  IMAD.U32 R14, R24, 0x10000, RZ ;  /* 0x00010000180e7824 */ /* 0x020fe200078e00ff */
[----:B------:R-:W-:Y:S01]  /*2a70*/  ISETP.GT.AND P0, PT, R3, 0x8, P0 ;  /* 0x000000080300780c */ /* 0x000fe20000704270 */
[----:B------:R-:W-:Y:S02]  /*2a80*/  BSSY B1, `(.L_x_42) ;  /* 0x0000007000017945 */ /* 0x000fe40003800000 */
[----:B------:R-:W-:-:S04]  /*2a90*/  FMUL R14, R14, R57 ;  /* 0x000000390e0e7220 */ /* 0x000fc80000400000 */
[----:B------:R-:W-:-:S05]  /*2aa0*/  FFMA R14, R29, R56, R14 ;  /* 0x000000381d0e7223 */ /* 0x000fca000000000e */
[----:B------:R-:W-:-:S05]  /*2ab0*/  F2FP.BF16.F32.PACK_AB R14, RZ, R14 ;  /* 0x0000000eff0e723e */ /* 0x000fca00000010ff */
[----:B------:R0:W-:Y:S01]  /*2ac0*/  @P3 STG.E.U16 desc[UR36][R8.64+0x12], R14 ;  /* 0x0000120e08003986 */ /* 0x0001e2000c101524 */
[----:B------:R-:W-:Y:S05]  /*2ad0*/  @!P0 BRA `(.L_x_43) ;  /* 0x0000000000048947 */ /* 0x000fea0003800000 */
[----:B------:R0:W5:Y:S02]  /*2ae0*/  LDG.E.LTC128B.U16 R24, desc[UR36][R10.64+0x10] ;  /* 0x000010240a187981 */ /* 0x000164000c1e1520 */
.L_x_43:
[----:B------:R-:W-:Y:S05]  /*2af0*/  BSYNC B1 ;  /* 0x0000000000017941 */ /* 0x000fea0003800000 */
.L_x_42:
[----:B0----5:R-:W-:Y:S01]  /*2b00*/  IMAD.U32 R14, R24, 0x10000, RZ ;  /* 0x00010000180e7824 */ /* 0x021fe200078e00ff */
        /* <DEDUP_REMOVED lines=8> */
.L_x_45:
[----:B------:R-:W-:Y:S05]  /*2b90*/  BSYNC B1 ;  /* 0x0000000000017941 */ /* 0x000fea0003800000 */
.L_x_44:
        /* <DEDUP_REMOVED lines=10> */
.L_x_47:
[----:B------:R-:W-:Y:S05]  /*2c40*/  BSYNC B1 ;  /* 0x0000000000017941 */ /* 0x000fea0003800000 */
.L_x_46:
[----:B0----5:R-:W-:Y:S01]  /*2c50*/  IMAD.U32 R14, R24, 0x10000, RZ ;  /* 0x00010000180e7824 */ /* 0x021fe200078e00ff */
        /* <DEDUP_REMOVED lines=9> */
.L_x_49:
[----:B------:R-:W-:Y:S05]  /*2cf0*/  BSYNC B1 ;  /* 0x0000000000017941 */ /* 0x000fea0003800000 */
.L_x_48:
        /* <DEDUP_REMOVED lines=9> */
.L_x_51:
[----:B------:R-:W-:Y:S05]  /*2d90*/  BSYNC B1 ;  /* 0x0000000000017941 */ /* 0x000fea0003800000 */
.L_x_50:
        /* <DEDUP_REMOVED lines=9> */
.L_x_53:
[----:B------:R-:W-:Y:S05]  /*2e30*/  BSYNC B1 ;  /* 0x0000000000017941 */ /* 0x000fea0003800000 */
.L_x_52:
        /* <DEDUP_REMOVED lines=10> */
.L_x_55:
[----:B------:R-:W-:Y:S05]  /*2ee0*/  BSYNC B1 ;  /* 0x0000000000017941 */ /* 0x000fea0003800000 */
.L_x_54:
        /* <DEDUP_REMOVED lines=10> */
.L_x_57:
[----:B------:R-:W-:Y:S05]  /*2f90*/  BSYNC B1 ;  /* 0x0000000000017941 */ /* 0x000fea0003800000 */
.L_x_56:
        /* <DEDUP_REMOVED lines=9> */
.L_x_59:
[----:B------:R-:W-:Y:S05]  /*3030*/  BSYNC B1 ;  /* 0x0000000000017941 */ /* 0x000fea0003800000 */
.L_x_58:
        /* <DEDUP_REMOVED lines=9> */
.L_x_61:
[----:B------:R-:W-:Y:S05]  /*30d0*/  BSYNC B1 ;  /* 0x0000000000017941 */ /* 0x000fea0003800000 */
.L_x_60:
        /* <DEDUP_REMOVED lines=10> */
.L_x_63:
[----:B------:R-:W-:Y:S05]  /*3180*/  BSYNC B1 ;  /* 0x0000000000017941 */ /* 0x000fea0003800000 */
.L_x_62:
        /* <DEDUP_REMOVED lines=10> */
.L_x_65:
[----:B------:R-:W-:Y:S05]  /*3230*/  BSYNC B1 ;  /* 0x0000000000017941 */ /* 0x000fea0003800000 */
.L_x_64:
        /* <DEDUP_REMOVED lines=9> */
.L_x_67:
[----:B------:R-:W-:Y:S05]  /*32d0*/  BSYNC B1 ;  /* 0x0000000000017941 */ /* 0x000fea0003800000 */
.L_x_66:
        /* <DEDUP_REMOVED lines=9> */
.L_x_69:
[----:B------:R-:W-:Y:S05]  /*3370*/  BSYNC B1 ;  /* 0x0000000000017941 */ /* 0x000fea0003800000 */
.L_x_68:
        /* <DEDUP_REMOVED lines=10> */
.L_x_71:
[----:B------:R-:W-:Y:S05]  /*3420*/  BSYNC B1 ;  /* 0x0000000000017941 */ /* 0x000fea0003800000 */
.L_x_70:
        /* <DEDUP_REMOVED lines=10> */
.L_x_73:
[----:B------:R-:W-:Y:S05]  /*34d0*/  BSYNC B1 ;  /* 0x0000000000017941 */ /* 0x000fea0003800000 */
.L_x_72:
        /* <DEDUP_REMOVED lines=9> */
.L_x_75:
[----:B------:R-:W-:Y:S05]  /*3570*/  BSYNC B1 ;  /* 0x0000000000017941 */ /* 0x000fea0003800000 */
.L_x_74:
        /* <DEDUP_REMOVED lines=9> */
.L_x_77:
[----:B------:R-:W-:Y:S05]  /*3610*/  BSYNC B1 ;  /* 0x0000000000017941 */ /* 0x000fea0003800000 */
.L_x_76:
        /* <DEDUP_REMOVED lines=10> */
.L_x_79:
[----:B------:R-:W-:Y:S05]  /*36c0*/  BSYNC B1 ;  /* 0x0000000000017941 */ /* 0x000fea0003800000 */
.L_x_78:
        /* <DEDUP_REMOVED lines=10> */
.L_x_81:
[----:B------:R-:W-:Y:S05]  /*3770*/  BSYNC B1 ;  /* 0x0000000000017941 */ /* 0x000fea0003800000 */
.L_x_80:
        /* <DEDUP_REMOVED lines=9> */
.L_x_83:
[----:B------:R-:W-:Y:S05]  /*3810*/  BSYNC B1 ;  /* 0x0000000000017941 */ /* 0x000fea0003800000 */
.L_x_82:
        /* <DEDUP_REMOVED lines=9> */
.L_x_85:
[----:B------:R-:W-:Y:S05]  /*38b0*/  BSYNC B1 ;  /* 0x0000000000017941 */ /* 0x000fea0003800000 */
.L_x_84:
        /* <DEDUP_REMOVED lines=10> */
.L_x_87:
[----:B------:R-:W-:Y:S05]  /*3960*/  BSYNC B1 ;  /* 0x0000000000017941 */ /* 0x000fea0003800000 */
.L_x_86:
[----:B0----5:R-:W-:Y:S01]  /*3970*/  IMAD.U32 R14, R24, 0x10000, RZ ;  /* 0x00010000180e7824 */ /* 0x021fe200078e00ff */
[----:B------:R-:W-:Y:S01]  /*3980*/  ISETP.GT.AND P1, PT, R4, 0x39, PT ;  /* 0x000000390400780c */ /* 0x000fe20003f24270 */
[----:B------:R-:W-:Y:S01]  /*3990*/  @P2 IMAD.MOV.U32 R4, RZ, RZ, R8 ;  /* 0x000000ffff042224 */ /* 0x000fe200078e0008 */
[----:B------:R-:W-:Y:S01]  /*39a0*/  BSSY B1, `(.L_x_88) ;  /* 0x000000a000017945 */ /* 0x000fe20003800000 */
[----:B------:R-:W-:Y:S01]  /*39b0*/  FMUL R5, R14, R57 ;  /* 0x000000390e057220 */ /* 0x000fe20000400000 */
[----:B------:R-:W-:-:S03]  /*39c0*/  ISETP.GT.AND P3, PT, R3, RZ, P1 ;  /* 0x000000ff0300720c */ /* 0x000fc60000f64270 */
[----:B------:R-:W-:-:S05]  /*39d0*/  FFMA R5, R52, R56, R5 ;  /* 0x0000003834057223 */ /* 0x000fca0000000005 */
[----:B------:R-:W-:-:S04]  /*39e0*/  F2FP.BF16.F32.PACK_AB R5, RZ, R5 ;  /* 0x00000005ff05723e */ /* 0x000fc800000010ff */
[----:B------:R-:W-:Y:S01]  /*39f0*/  PRMT R14, R5, 0x7610, R14 ;  /* 0x00007610050e7816 */ /* 0x000fe2000000000e */
[----:B------:R-:W-:-:S05]  /*3a00*/  @P2 IMAD.MOV.U32 R5, RZ, RZ, R9 ;  /* 0x000000ffff052224 */ /* 0x000fca00078e0009 */
[----:B------:R0:W-:Y:S01]  /*3a10*/  @P2 STG.E.U16 desc[UR36][R4.64+0x70], R14 ;  /* 0x0000700e04002986 */ /* 0x0001e2000c101524 */
[----:B------:R-:W-:Y:S05]  /*3a20*/  @!P3 BRA `(.L_x_89) ;  /* 0x000000000004b947 */ /* 0x000fea0003800000 */
[----:B------:R0:W5:Y:S02]  /*3a30*/  LDG.E.LTC128B.U16 R24, desc[UR36][R6.64+0x72] ;  /* 0x0000722406187981 */ /* 0x000164000c1e1520 */
.L_x_89:
[----:B------:R-:W-:Y:S05]  /*3a40*/  BSYNC B1 ;  /* 0x0000000000017941 */ /* 0x000fea0003800000 */
.L_x_88:
        /* <DEDUP_REMOVED lines=9> */
.L_x_91:
[----:B------:R-:W-:Y:S05]  /*3ae0*/  BSYNC B1 ;  /* 0x0000000000017941 */ /* 0x000fea0003800000 */
.L_x_90:
[----:B0----5:R-:W-:Y:S01]  /*3af0*/  IMAD.U32 R4, R24, 0x10000, RZ ;  /* 0x0001000018047824 */ /* 0x021fe200078e00ff */
[----:B------:R-:W-:Y:S01]  /*3b00*/  ISETP.GT.AND P1, PT, R3, 0x8, P1 ;  /* 0x000000080300780c */ /* 0x000fe20000f24270 */
[----:B------:R-:W-:Y:S02]  /*3b10*/  BSSY B1, `(.L_x_92) ;  /* 0x000000a000017945 */ /* 0x000fe40003800000 */
[----:B------:R-:W-:Y:S01]  /*3b20*/  FMUL R5, R4, R57 ;  /* 0x0000003904057220 */ /* 0x000fe20000400000 */
[----:B------:R-:W-:-:S03]  /*3b30*/  @P0 IMAD.MOV.U32 R4, RZ, RZ, R12 ;  /* 0x000000ffff040224 */ /* 0x000fc600078e000c */
[----:B------:R-:W-:-:S05]  /*3b40*/  FFMA R5, R54, R56, R5 ;  /* 0x0000003836057223 */ /* 0x000fca0000000005 */
[----:B------:R-:W-:-:S04]  /*3b50*/  F2FP.BF16.F32.PACK_AB R5, RZ, R5 ;  /* 0x00000005ff05723e */ /* 0x000fc800000010ff */
[----:B-1-34-:R-:W-:Y:S01]  /*3b60*/  PRMT R6, R5, 0x7610, R6 ;  /* 0x0000761005067816 */ /* 0x01afe20000000006 */
[----:B------:R-:W-:-:S05]  /*3b70*/  @P0 IMAD.MOV.U32 R5, RZ, RZ, R13 ;  /* 0x000000ffff050224 */ /* 0x000fca00078e000d */
[----:B------:R0:W-:Y:S01]  /*3b80*/  @P0 STG.E.U16 desc[UR36][R4.64+0x70], R6 ;  /* 0x0000700604000986 */ /* 0x0001e2000c101524 */
[----:B------:R-:W-:Y:S05]  /*3b90*/  @!P1 BRA `(.L_x_93) ;  /* 0x0000000000049947 */ /* 0x000fea0003800000 */
[----:B------:R1:W5:Y:S02]  /*3ba0*/  LDG.E.LTC128B.U16 R24, desc[UR36][R10.64+0x72] ;  /* 0x000072240a187981 */ /* 0x000364000c1e1520 */
.L_x_93:
[----:B------:R-:W-:Y:S05]  /*3bb0*/  BSYNC B1 ;  /* 0x0000000000017941 */ /* 0x000fea0003800000 */
.L_x_92:
[----:B------:R-:W-:Y:S05]  /*3bc0*/  @!P1 BRA `(.L_x_94) ;  /* 0x0000000800909947 */ /* 0x000fea0003800000 */
[----:B-----5:R-:W-:-:S04]  /*3bd0*/  IMAD.U32 R24, R24, 0x10000, RZ ;  /* 0x0001000018187824 */ /* 0x020fc800078e00ff */
[----:B------:R-:W-:-:S04]  /*3be0*/  FMUL R24, R24, R57 ;  /* 0x0000003918187220 */ /* 0x000fc80000400000 */
[----:B------:R-:W-:-:S05]  /*3bf0*/  FFMA R24, R55, R56, R24 ;  /* 0x0000003837187223 */ /* 0x000fca0000000018 */
[----:B------:R-:W-:-:S05]  /*3c00*/  F2FP.BF16.F32.PACK_AB R24, RZ, R24 ;  /* 0x00000018ff18723e */ /* 0x000fca00000010ff */
[----:B------:R3:W-:Y:S01]  /*3c10*/  STG.E.U16 desc[UR36][R12.64+0x72], R24 ;  /* 0x000072180c007986 */ /* 0x0007e2000c101524 */
[----:B------:R-:W-:Y:S05]  /*3c20*/  BRA `(.L_x_94) ;  /* 0x0000000800787947 */ /* 0x000fea0003800000 */
.L_x_33:
[----:B------:R-:W-:Y:S01]  /*3c30*/  ISETP.GT.AND P2, PT, R4, 0x1, PT ;  /* 0x000000010400780c */ /* 0x000fe20003f44270 */
[----:B------:R-:W-:Y:S01]  /*3c40*/  ULDC.64 UR4, c[0x0][0x5c0] ;  /* 0x0001700000047ab9 */ /* 0x000fe20000000a00 */
[-C--:B------:R-:W-:Y:S01]  /*3c50*/  FMUL R24, R24, R56.reuse ;  /* 0x0000003818187220 */ /* 0x080fe20000400000 */
[-C--:B------:R-:W-:Y:S01]  /*3c60*/  FMUL R25, R25, R56.reuse ;  /* 0x0000003819197220 */ /* 0x080fe20000400000 */
[----:B------:R-:W-:Y:S01]  /*3c70*/  ISETP.GT.AND P1, PT, R3, RZ, P2 ;  /* 0x000000ff0300720c */ /* 0x000fe20001724270 */
[-C--:B------:R-:W-:Y:S01]  /*3c80*/  FMUL R26, R26, R56.reuse ;  /* 0x000000381a1a7220 */ /* 0x080fe20000400000 */
[----:B------:R-:W-:Y:S01]  /*3c90*/  LEA R6, P4, R72, UR4, 0x1 ;  /* 0x0000000448067c11 */ /* 0x000fe2000f8808ff */
[----:B------:R-:W-:Y:S01]  /*3ca0*/  FMUL R27, R27, R56 ;  /* 0x000000381b1b7220 */ /* 0x000fe20000400000 */
[----:B------:R-:W-:Y:S01]  /*3cb0*/  F2FP.BF16.F32.PACK_AB R24, RZ, R24 ;  /* 0x00000018ff18723e */ /* 0x000fe200000010ff */
[-C--:B------:R-:W-:Y:S01]  /*3cc0*/  FMUL R28, R28, R56.reuse ;  /* 0x000000381c1c7220 */ /* 0x080fe20000400000 */
[----:B------:R-:W-:Y:S01]  /*3cd0*/  LEA.HI.X R7, R72, UR5, R83, 0x1, P4 ;  /* 0x0000000548077c11 */ /* 0x000fe2000a0f0c53 */
[-C--:B------:R-:W-:Y:S01]  /*3ce0*/  FMUL R29, R29, R56.reuse ;  /* 0x000000381d1d7220 */ /* 0x080fe20000400000 */
[----:B------:R-:W-:Y:S01]  /*3cf0*/  F2FP.BF16.F32.PACK_AB R25, RZ, R25 ;  /* 0x00000019ff19723e */ /* 0x000fe200000010ff */
[-C--:B------:R-:W-:Y:S01]  /*3d00*/  FMUL R30, R30, R56.reuse ;  /* 0x000000381e1e7220 */ /* 0x080fe20000400000 */
[----:B------:R-:W-:Y:S01]  /*3d10*/  ISETP.GT.AND P2, PT, R3, 0x8, P2 ;  /* 0x000000080300780c */ /* 0x000fe20001744270 */
[----:B------:R-:W-:Y:S01]  /*3d20*/  @P3 STG.E.U16 desc[UR36][R6.64], R24 ;  /* 0x0000001806003986 */ /* 0x000fe2000c101524 */
[C---:B------:R-:W-:Y:S01]  /*3d30*/  SHF.L.U64.HI R5, R58.reuse, 0x1, R59 ;  /* 0x000000013a057819 */ /* 0x040fe2000001023b */
[----:B------:R-:W-:Y:S01]  /*3d40*/  FMUL R31, R31, R56 ;  /* 0x000000381f1f7220 */ /* 0x000fe20000400000 */
[----:B------:R-:W-:Y:S01]  /*3d50*/  LEA R8, P3, R58, R6, 0x1 ;  /* 0x000000063a087211 */ /* 0x000fe200078608ff */
[----:B------:R-:W-:Y:S01]  /*3d60*/  @P1 STG.E.U16 desc[UR36][R6.64+0x2], R25 ;  /* 0x0000021906001986 */ /* 0x000fe2000c101524 */
[----:B------:R-:W-:Y:S01]  /*3d70*/  ISETP.GT.AND P1, PT, R3, 0x8, P0 ;  /* 0x000000080300780c */ /* 0x000fe20000724270 */
[----:B------:R-:W-:Y:S01]  /*3d80*/  FMUL R32, R32, R56 ;  /* 0x0000003820207220 */ /* 0x000fe20000400000 */
[----:B------:R-:W-:Y:S01]  /*3d90*/  F2FP.BF16.F32.PACK_AB R26, RZ, R26 ;  /* 0x0000001aff1a723e */ /* 0x000fe200000010ff */
[----:B------:R-:W-:Y:S01]  /*3da0*/  IMAD.X R9, R5, 0x1, R7, P3 ;  /* 0x0000000105097824 */ /* 0x000fe200018e0607 */
[----:B------:R-:W-:Y:S01]  /*3db0*/  F2FP.BF16.F32.PACK_AB R27, RZ, R27 ;  /* 0x0000001bff1b723e */ /* 0x000fe200000010ff */
[-C--:B------:R-:W-:Y:S01]  /*3dc0*/  FMUL R33, R33, R56.reuse ;  /* 0x0000003821217220 */ /* 0x080fe20000400000 */
[----:B------:R-:W-:Y:S01]  /*3dd0*/  ISETP.GT.AND P0, PT, R4, 0x8, PT ;  /* 0x000000080400780c */ /* 0x000fe20003f04270 */
[----:B------:R-:W-:Y:S01]  /*3de0*/  FMUL R34, R34, R56 ;  /* 0x0000003822227220 */ /* 0x000fe20000400000 */
[----:B------:R-:W-:Y:S01]  /*3df0*/  F2FP.BF16.F32.PACK_AB R28, RZ, R28 ;  /* 0x0000001cff1c723e */ /* 0x000fe200000010ff */
[-C--:B------:R-:W-:Y:S01]  /*3e00*/  FMUL R35, R35, R56.reuse ;  /* 0x0000003823237220 */ /* 0x080fe20000400000 */
[C---:B------:R-:W-:Y:S01]  /*3e10*/  ISETP.GT.AND P4, PT, R3.reuse, RZ, P0 ;  /* 0x000000ff0300720c */ /* 0x040fe20000784270 */
[-C--:B------:R-:W-:Y:S01]  /*3e20*/  FMUL R36, R36, R56.reuse ;  /* 0x0000003824247220 */ /* 0x080fe20000400000 */
[----:B------:R-:W-:Y:S01]  /*3e30*/  F2FP.BF16.F32.PACK_AB R29, RZ, R29 ;  /* 0x0000001dff1d723e */ /* 0x000fe200000010ff */
[----:B------:R-:W-:Y:S01]  /*3e40*/  @P1 STG.E.U16 desc[UR36][R8.64], R26 ;  /* 0x0000001a08001986 */ /* 0x000fe2000c101524 */
[----:B------:R-:W-:Y:S01]  /*3e50*/  ISETP.GT.AND P1, PT, R3, 0x8, P0 ;  /* 0x000000080300780c */ /* 0x000fe20000724270 */
[-C--:B------:R-:W-:Y:S01]  /*3e60*/  FMUL R37, R37, R56.reuse ;  /* 0x0000003825257220 */ /* 0x080fe20000400000 */
[C---:B------:R-:W-:Y:S01]  /*3e70*/  ISETP.GT.AND P0, PT, R4.reuse, 0x10, PT ;  /* 0x000000100400780c */ /* 0x040fe20003f04270 */
[----:B------:R-:W-:Y:S01]  /*3e80*/  @P2 STG.E.U16 desc[UR36][R8.64+0x2], R27 ;  /* 0x0000021b08002986 */ /* 0x000fe2000c101524 */
[----:B------:R-:W-:Y:S01]  /*3e90*/  ISETP.GT.AND P2, PT, R4, 0x9, PT ;  /* 0x000000090400780c */ /* 0x000fe20003f44270 */
[----:B------:R-:W-:Y:S01]  /*3ea0*/  FMUL R38, R38, R56 ;  /* 0x0000003826267220 */ /* 0x000fe20000400000 */
[----:B------:R-:W-:Y:S01]  /*3eb0*/  F2FP.BF16.F32.PACK_AB R30, RZ, R30 ;  /* 0x0000001eff1e723e */ /* 0x000fe200000010ff */
[-C--:B------:R-:W-:Y:S01]  /*3ec0*/  FMUL R39, R39, R56.reuse ;  /* 0x0000003827277220 */ /* 0x080fe20000400000 */
[C---:B------:R-:W-:Y:S01]  /*3ed0*/  ISETP.GT.AND P3, PT, R3.reuse, RZ, P2 ;  /* 0x000000ff0300720c */ /* 0x040fe20001764270 */
[----:B------:R-:W-:Y:S01]  /*3ee0*/  @P4 STG.E.U16 desc[UR36][R6.64+0x10], R28 ;  /* 0x0000101c06004986 */ /* 0x000fe2000c101524 */
[----:B------:R-:W-:Y:S01]  /*3ef0*/  ISETP.GT.AND P2, PT, R3, 0x8, P2 ;  /* 0x000000080300780c */ /* 0x000fe20001744270 */
[-C--:B------:R-:W-:Y:S01]  /*3f00*/  FMUL R40, R40, R56.reuse ;  /* 0x0000003828287220 */ /* 0x080fe20000400000 */
[----:B------:R-:W-:Y:S01]  /*3f10*/  F2FP.BF16.F32.PACK_AB R31, RZ, R31 ;  /* 0x0000001fff1f723e */ /* 0x000fe200000010ff */
[-C--:B------:R-:W-:Y:S01]  /*3f20*/  FMUL R41, R41, R56.reuse ;  /* 0x0000003829297220 */ /* 0x080fe20000400000 */
[----:B------:R-:W-:Y:S01]  /*3f30*/  ISETP.GT.AND P4, PT, R3, RZ, P0 ;  /* 0x000000ff0300720c */ /* 0x000fe20000784270 */
[----:B------:R-:W-:Y:S01]  /*3f40*/  FMUL R42, R42, R56 ;  /* 0x000000382a2a7220 */ /* 0x000fe20000400000 */
[----:B------:R-:W-:Y:S01]  /*3f50*/  F2FP.BF16.F32.PACK_AB R32, RZ, R32 ;  /* 0x00000020ff20723e */ /* 0x000fe200000010ff */
[-C--:B------:R-:W-:Y:S01]  /*3f60*/  FMUL R43, R43, R56.reuse ;  /* 0x000000382b2b7220 */ /* 0x080fe20000400000 */
[----:B------:R-:W-:Y:S01]  /*3f70*/  F2FP.BF16.F32.PACK_AB R33, RZ, R33 ;  /* 0x00000021ff21723e */ /* 0x000fe200000010ff */
[----:B------:R-:W-:Y:S01]  /*3f80*/  FMUL R44, R44, R56 ;  /* 0x000000382c2c7220 */ /* 0x000fe20000400000 */
[----:B------:R-:W-:Y:S01]  /*3f90*/  F2FP.BF16.F32.PACK_AB R34, RZ, R34 ;  /* 0x00000022ff22723e */ /* 0x000fe200000010ff */
[----:B------:R-:W-:Y:S01]  /*3fa0*/  @P3 STG.E.U16 desc[UR36][R6.64+0x12], R29 ;  /* 0x0000121d06003986 */ /* 0x000fe2000c101524 */
[----:B------:R-:W-:Y:S01]  /*3fb0*/  ISETP.GT.AND P3, PT, R4, 0x11, PT ;  /* 0x000000110400780c */ /* 0x000fe20003f64270 */
[-C--:B------:R-:W-:Y:S01]  /*3fc0*/  FMUL R45, R45, R56.reuse ;  /* 0x000000382d2d7220 */ /* 0x080fe20000400000 */
[----:B------:R-:W-:Y:S01]  /*3fd0*/  F2FP.BF16.F32.PACK_AB R35, RZ, R35 ;  /* 0x00000023ff23723e */ /* 0x000fe200000010ff */
[----:B------:R-:W-:Y:S01]  /*3fe0*/  @P1 STG.E.U16 desc[UR36][R8.64+0x10], R30 ;  /* 0x0000101e08001986 */ /* 0x000fe2000c101524 */
[C---:B------:R-:W-:Y:S01]  /*3ff0*/  ISETP.GT.AND P1, PT, R3.reuse, 0x8, P0 ;  /* 0x000000080300780c */ /* 0x040fe20000724270 */
[-C--:B------:R-:W-:Y:S01]  /*4000*/  FMUL R46, R46, R56.reuse ;  /* 0x000000382e2e7220 */ /* 0x080fe20000400000 */
[----:B------:R-:W-:Y:S01]  /*4010*/  ISETP.GT.AND P0, PT, R4, 0x18, PT ;  /* 0x000000180400780c */ /* 0x000fe20003f04270 */
[----:B------:R-:W-:Y:S01]  /*4020*/  @P2 STG.E.U16 desc[UR36][R8.64+0x12], R31 ;  /* 0x0000121f08002986 */ /* 0x000fe2000c101524 */
[----:B------:R-:W-:Y:S01]  /*4030*/  ISETP.GT.AND P2, PT, R3, RZ, P3 ;  /* 0x000000ff0300720c */ /* 0x000fe20001f44270 */
[-C--:B------:R-:W-:Y:S01]  /*4040*/  FMUL R47, R47, R56.reuse ;  /* 0x000000382f2f7220 */ /* 0x080fe20000400000 */
[C---:B------:R-:W-:Y:S01]  /*4050*/  ISETP.GT.AND P3, PT, R3.reuse, 0x8, P3 ;  /* 0x000000080300780c */ /* 0x040fe20001f64270 */
[----:B------:R-:W-:Y:S01]  /*4060*/  @P4 STG.E.U16 desc[UR36][R6.64+0x20], R32 ;  /* 0x0000202006004986 */ /* 0x000fe2000c101524 */
[----:B------:R-:W-:Y:S01]  /*4070*/  ISETP.GT.AND P4, PT, R3, RZ, P0 ;  /* 0x000000ff0300720c */ /* 0x000fe20000784270 */
[----:B------:R-:W-:Y:S01]  /*4080*/  FMUL R48, R48, R56 ;  /* 0x0000003830307220 */ /* 0x000fe20000400000 */
[----:B------:R-:W-:Y:S01]  /*4090*/  F2FP.BF16.F32.PACK_AB R36, RZ, R36 ;  /* 0x00000024ff24723e */ /* 0x000fe200000010ff */
[-C--:B------:R-:W-:Y:S01]  /*40a0*/  FMUL R49, R49, R56.reuse ;  /* 0x0000003831317220 */ /* 0x080fe20000400000 */
[----:B------:R-:W-:Y:S01]  /*40b0*/  F2FP.BF16.F32.PACK_AB R37, RZ, R37 ;  /* 0x00000025ff25723e */ /* 0x000fe200000010ff */
[----:B------:R-:W-:Y:S01]  /*40c0*/  FMUL R50, R50, R56 ;  /* 0x0000003832327220 */ /* 0x000fe20000400000 */
[----:B------:R-:W-:Y:S01]  /*40d0*/  F2FP.BF16.F32.PACK_AB R38, RZ, R38 ;  /* 0x00000026ff26723e */ /* 0x000fe200000010ff */
[----:B------:R-:W-:Y:S01]  /*40e0*/  FMUL R51, R51, R56 ;  /* 0x0000003833337220 */ /* 0x000fe20000400000 */
[----:B------:R-:W-:Y:S01]  /*40f0*/  F2FP.BF16.F32.PACK_AB R39, RZ, R39 ;  /* 0x00000027ff27723e */ /* 0x000fe200000010ff */
[----:B------:R-:W-:Y:S01]  /*4100*/  @P2 STG.E.U16 desc[UR36][R6.64+0x22], R33 ;  /* 0x0000222106002986 */ /* 0x000fe2000c101524 */
[----:B------:R-:W-:Y:S01]  /*4110*/  F2FP.BF16.F32.PACK_AB R40, RZ, R40 ;  /* 0x00000028ff28723e */ /* 0x000fe200000010ff */
        /* <DEDUP_REMOVED lines=10> */
[----:B------:R-:W-:Y:S01]  /*41c0*/  @P4 STG.E.U16 desc[UR36][R6.64+0x30], R36 ;  /* 0x0000302406004986 */ /* 0x000fe2000c101524 */
[----:B------:R-:W-:Y:S01]  /*41d0*/  ISETP.GT.AND P2, PT, R3, RZ, P3 ;  /* 0x000000ff0300720c */ /* 0x000fe20001f44270 */
[----:B------:R-:W-:Y:S01]  /*41e0*/  FMUL R55, R55, R56 ;  /* 0x0000003837377220 */ /* 0x000fe20000400000 */
[----:B------:R-:W-:-:S02]  /*41f0*/  ISETP.GT.AND P4, PT, R3, 0x8, P3 ;  /* 0x000000080300780c */ /* 0x000fc40001f84270 */
[C---:B------:R-:W-:Y:S02]  /*4200*/  ISETP.GT.AND P3, PT, R3.reuse, RZ, P0 ;  /* 0x000000ff0300720c */ /* 0x040fe40000764270 */
[----:B------:R-:W-:Y:S02]  /*4210*/  ISETP.GT.AND P0, PT, R3, 0x8, P0 ;  /* 0x000000080300780c */ /* 0x000fe40000704270 */
[----:B------:R-:W-:Y:S02]  /*4220*/  F2FP.BF16.F32.PACK_AB R43, RZ, R43 ;  /* 0x0000002bff2b723e */ /* 0x000fe400000010ff */
[----:B------:R-:W-:Y:S02]  /*4230*/  F2FP.BF16.F32.PACK_AB R44, RZ, R44 ;  /* 0x0000002cff2c723e */ /* 0x000fe400000010ff */
[----:B------:R-:W-:Y:S01]  /*4240*/  F2FP.BF16.F32.PACK_AB R45, RZ, R45 ;  /* 0x0000002dff2d723e */ /* 0x000fe200000010ff */
[----:B------:R-:W-:Y:S01]  /*4250*/  @P2 STG.E.U16 desc[UR36][R6.64+0x32], R37 ;  /* 0x0000322506002986 */ /* 0x000fe2000c101524 */
[----:B------:R-:W-:-:S02]  /*4260*/  F2FP.BF16.F32.PACK_AB R46, RZ, R46 ;  /* 0x0000002eff2e723e */ /* 0x000fc400000010ff */
[----:B------:R-:W-:Y:S01]  /*4270*/  F2FP.BF16.F32.PACK_AB R47, RZ, R47 ;  /* 0x0000002fff2f723e */ /* 0x000fe200000010ff */
[----:B------:R-:W-:Y:S01]  /*4280*/  @P1 STG.E.U16 desc[UR36][R8.64+0x30], R38 ;  /* 0x0000302608001986 */ /* 0x000fe2000c101524 */
[C---:B------:R-:W-:Y:S02]  /*4290*/  ISETP.GT.AND P1, PT, R4.reuse, 0x28, PT ;  /* 0x000000280400780c */ /* 0x040fe40003f24270 */
[----:B------:R-:W-:Y:S01]  /*42a0*/  F2FP.BF16.F32.PACK_AB R48, RZ, R48 ;  /* 0x00000030ff30723e */ /* 0x000fe200000010ff */
[----:B------:R-:W-:Y:S01]  /*42b0*/  @P4 STG.E.U16 desc[UR36][R8.64+0x32], R39 ;  /* 0x0000322708004986 */ /* 0x000fe2000c101524 */
[----:B------:R-:W-:Y:S02]  /*42c0*/  ISETP.GT.AND P4, PT, R4, 0x21, PT ;  /* 0x000000210400780c */ /* 0x000fe40003f84270 */
[----:B------:R-:W-:Y:S01]  /*42d0*/  F2FP.BF16.F32.PACK_AB R49, RZ, R49 ;  /* 0x00000031ff31723e */ /* 0x000fe200000010ff */
[----:B------:R-:W-:Y:S01]  /*42e0*/  @P3 STG.E.U16 desc[UR36][R6.64+0x40], R40 ;  /* 0x0000402806003986 */ /* 0x000fe2000c101524 */
[----:B------:R-:W-:-:S02]  /*42f0*/  ISETP.GT.AND P2, PT, R3, RZ, P4 ;  /* 0x000000ff0300720c */ /* 0x000fc40002744270 */
[C---:B------:R-:W-:Y:S02]  /*4300*/  ISETP.GT.AND P4, PT, R3.reuse, 0x8, P4 ;  /* 0x000000080300780c */ /* 0x040fe40002784270 */
        /* <DEDUP_REMOVED lines=12> */
[C---:B------:R-:W-:Y:S02]  /*43d0*/  ISETP.GT.AND P2, PT, R3.reuse, RZ, P0 ;  /* 0x000000ff0300720c */ /* 0x040fe40000744270 */
[----:B------:R-:W-:Y:S01]  /*43e0*/  ISETP.GT.AND P0, PT, R3, 0x8, P0 ;  /* 0x000000080300780c */ /* 0x000fe20000704270 */
[----:B------:R-:W-:Y:S01]  /*43f0*/  @P3 STG.E.U16 desc[UR36][R6.64+0x50], R44 ;  /* 0x0000502c06003986 */ /* 0x000fe2000c101524 */
[----:B------:R-:W-:-:S04]  /*4400*/  ISETP.GT.AND P3, PT, R4, 0x30, PT ;  /* 0x000000300400780c */ /* 0x000fc80003f64270 */
[C---:B------:R-:W-:Y:S02]  /*4410*/  ISETP.GT.AND P4, PT, R3.reuse, RZ, P3 ;  /* 0x000000ff0300720c */ /* 0x040fe40001f84270 */
[----:B------:R-:W-:-:S03]  /*4420*/  ISETP.GT.AND P3, PT, R3, 0x8, P3 ;  /* 0x000000080300780c */ /* 0x000fc60001f64270 */
[----:B------:R-:W-:Y:S01]  /*4430*/  @P2 STG.E.U16 desc[UR36][R6.64+0x52], R45 ;  /* 0x0000522d06002986 */ /* 0x000fe2000c101524 */
[----:B------:R-:W-:-:S03]  /*4440*/  ISETP.GT.AND P2, PT, R4, 0x39, PT ;  /* 0x000000390400780c */ /* 0x000fc60003f44270 */
[----:B------:R-:W-:Y:S01]  /*4450*/  @P1 STG.E.U16 desc[UR36][R8.64+0x50], R46 ;  /* 0x0000502e08001986 */ /* 0x000fe2000c101524 */
[----:B------:R-:W-:-:S03]  /*4460*/  ISETP.GT.AND P1, PT, R4, 0x38, PT ;  /* 0x000000380400780c */ /* 0x000fc60003f24270 */
[----:B------:R-:W-:Y:S01]  /*4470*/  @P0 STG.E.U16 desc[UR36][R8.64+0x52], R47 ;  /* 0x0000522f08000986 */ /* 0x000fe2000c101524 */
[----:B------:R-:W-:-:S03]  /*4480*/  ISETP.GT.AND P0, PT, R4, 0x31, PT ;  /* 0x000000310400780c */ /* 0x000fc60003f04270 */
[----:B------:R-:W-:Y:S01]  /*4490*/  @P4 STG.E.U16 desc[UR36][R6.64+0x60], R48 ;  /* 0x0000603006004986 */ /* 0x000fe2000c101524 */
[C---:B------:R-:W-:Y:S02]  /*44a0*/  ISETP.GT.AND P4, PT, R3.reuse, RZ, P0 ;  /* 0x000000ff0300720c */ /* 0x040fe40000784270 */
[----:B------:R-:W-:-:S11]  /*44b0*/  ISETP.GT.AND P0, PT, R3, 0x8, P0 ;  /* 0x000000080300780c */ /* 0x000fd60000704270 */
[----:B------:R-:W-:Y:S02]  /*44c0*/  @P4 IMAD.MOV.U32 R4, RZ, RZ, R6 ;  /* 0x000000ffff044224 */ /* 0x000fe400078e0006 */
[----:B------:R-:W-:-:S05]  /*44d0*/  @P4 IMAD.MOV.U32 R5, RZ, RZ, R7 ;  /* 0x000000ffff054224 */ /* 0x000fca00078e0007 */
[----:B------:R0:W-:Y:S01]  /*44e0*/  @P4 STG.E.U16 desc[UR36][R4.64+0x62], R49 ;  /* 0x0000623104004986 */ /* 0x0001e2000c101524 */
[C---:B------:R-:W-:Y:S02]  /*44f0*/  ISETP.GT.AND P4, PT, R3.reuse, RZ, P2 ;  /* 0x000000ff0300720c */ /* 0x040fe40001784270 */
[----:B------:R-:W-:Y:S01]  /*4500*/  ISETP.GT.AND P2, PT, R3, 0x8, P2 ;  /* 0x000000080300780c */ /* 0x000fe20001744270 */
[----:B0-----:R-:W-:Y:S02]  /*4510*/  @P3 IMAD.MOV.U32 R4, RZ, RZ, R8 ;  /* 0x000000ffff043224 */ /* 0x001fe400078e0008 */
[----:B------:R-:W-:-:S05]  /*4520*/  @P3 IMAD.MOV.U32 R5, RZ, RZ, R9 ;  /* 0x000000ffff053224 */ /* 0x000fca00078e0009 */
[----:B------:R0:W-:Y:S01]  /*4530*/  @P3 STG.E.U16 desc[UR36][R4.64+0x60], R50 ;  /* 0x0000603204003986 */ /* 0x0001e2000c101524 */
[C---:B------:R-:W-:Y:S02]  /*4540*/  ISETP.GT.AND P3, PT, R3.reuse, RZ, P1 ;  /* 0x000000ff0300720c */ /* 0x040fe40000f64270 */
[----:B------:R-:W-:Y:S01]  /*4550*/  ISETP.GT.AND P1, PT, R3, 0x8, P1 ;  /* 0x000000080300780c */ /* 0x000fe20000f24270 */
[----:B0-----:R-:W-:Y:S02]  /*4560*/  @P0 IMAD.MOV.U32 R4, RZ, RZ, R8 ;  /* 0x000000ffff040224 */ /* 0x001fe400078e0008 */
[----:B------:R-:W-:-:S05]  /*4570*/  @P0 IMAD.MOV.U32 R5, RZ, RZ, R9 ;  /* 0x000000ffff050224 */ /* 0x000fca00078e0009 */
[----:B------:R0:W-:Y:S03]  /*4580*/  @P0 STG.E.U16 desc[UR36][R4.64+0x62], R51 ;  /* 0x0000623304000986 */ /* 0x0001e6000c101524 */
[----:B0-----:R-:W-:Y:S02]  /*4590*/  @P3 IMAD.MOV.U32 R4, RZ, RZ, R6 ;  /* 0x000000ffff043224 */ /* 0x001fe400078e0006 */
[----:B------:R-:W-:-:S05]  /*45a0*/  @P3 IMAD.MOV.U32 R5, RZ, RZ, R7 ;  /* 0x000000ffff053224 */ /* 0x000fca00078e0007 */
[----:B------:R0:W-:Y:S04]  /*45b0*/  @P3 STG.E.U16 desc[UR36][R4.64+0x70], R52 ;  /* 0x0000703404003986 */ /* 0x0001e8000c101524 */
[----:B------:R4:W-:Y:S01]  /*45c0*/  @P4 STG.E.U16 desc[UR36][R6.64+0x72], R53 ;  /* 0x0000723506004986 */ /* 0x0009e2000c101524 */
[----:B0-----:R-:W-:Y:S02]  /*45d0*/  @P1 IMAD.MOV.U32 R4, RZ, RZ, R8 ;  /* 0x000000ffff041224 */ /* 0x001fe400078e0008 */
[----:B------:R-:W-:-:S05]  /*45e0*/  @P1 IMAD.MOV.U32 R5, RZ, RZ, R9 ;  /* 0x000000ffff051224 */ /* 0x000fca00078e0009 */
[----:B------:R4:W-:Y:S04]  /*45f0*/  @P1 STG.E.U16 desc[UR36][R4.64+0x70], R54 ;  /* 0x0000703604001986 */ /* 0x0009e8000c101524 */
[----:B------:R4:W-:Y:S02]  /*4600*/  @P2 STG.E.U16 desc[UR36][R8.64+0x72], R55 ;  /* 0x0000723708002986 */ /* 0x0009e4000c101524 */
.L_x_94:
[----:B------:R-:W-:Y:S05]  /*4610*/  BSYNC B0 ;  /* 0x0000000000007941 */ /* 0x000fea0003800000 */
.L_x_32:
[----:B------:R-:W-:Y:S01]  /*4620*/  IADD3 R16, P0, R16, UR38, RZ ;  /* 0x0000002610107c10 */ /* 0x000fe2000ff1e0ff */
[----:B------:R-:W-:Y:S01]  /*4630*/  ULDC.64 UR4, c[0x0][0x650] ;  /* 0x0001940000047ab9 */ /* 0x000fe20000000a00 */
[----:B------:R-:W-:Y:S01]  /*4640*/  PRMT R3, RZ, 0x7610, R3 ;  /* 0x00007610ff037816 */ /* 0x000fe20000000003 */
[----:B------:R-:W-:Y:S01]  /*4650*/  IMAD.MOV.U32 R70, RZ, RZ, -0x1 ;  /* 0xffffffffff467424 */ /* 0x000fe200078e00ff */
[----:B------:R-:W-:Y:S01]  /*4660*/  IADD3.X R17, R17, UR41, RZ, P0, !PT ;  /* 0x0000002911117c10 */ /* 0x000fe200087fe4ff */
[----:B------:R-:W-:Y:S01]  /*4670*/  IMAD.MOV.U32 R67, RZ, RZ, -0x1 ;  /* 0xffffffffff437424 */ /* 0x000fe200078e00ff */
[----:B------:R-:W-:-:S04]  /*4680*/  ISETP.GE.U32.AND P0, PT, R16, UR4, PT ;  /* 0x0000000410007c0c */ /* 0x000fc8000bf06070 */
[----:B------:R-:W-:-:S13]  /*4690*/  ISETP.GE.U32.AND.EX P0, PT, R17, UR5, PT, P0 ;  /* 0x0000000511007c0c */ /* 0x000fda000bf06100 */
[----:B------:R-:W-:Y:S05]  /*46a0*/  @P0 BRA `(.L_x_95) ;  /* 0x00000004004c0947 */ /* 0x000fea0003800000 */
[----:B-12---:R-:W1:Y:S01]  /*46b0*/  LDC.64 R10, c[0x0][0x628] ;  /* 0x00018a00ff0a7b82 */ /* 0x006e620000000a00 */
[----:B---3--:R-:W2:Y:S01]  /*46c0*/  S2R R12, SR_CTAID.X ;  /* 0x00000000000c7919 */ /* 0x008ea20000002500 */
[----:B----4-:R-:W-:Y:S02]  /*46d0*/  IMAD.MOV.U32 R8, RZ, RZ, R16 ;  /* 0x000000ffff087224 */ /* 0x010fe400078e0010 */
[----:B------:R-:W-:Y:S01]  /*46e0*/  IMAD.MOV.U32 R9, RZ, RZ, R17 ;  /* 0x000000ffff097224 */ /* 0x000fe200078e0011 */
[----:B------:R-:W3:Y:S03]  /*46f0*/  S2R R20, SR_CTAID.Y ;  /* 0x0000000000147919 */ /* 0x000ee60000002600 */
[----:B------:R-:W4:Y:S08]  /*4700*/  LDC R0, c[0x0][0x630] ;  /* 0x00018c00ff007b82 */ /* 0x000f300000000800 */
[----:B------:R-:W0:Y:S01]  /*4710*/  LDC.64 R14, c[0x0][0x620] ;  /* 0x00018800ff0e7b82 */ /* 0x000e220000000a00 */
[----:B-1----:R-:W-:-:S04]  /*4720*/  ISETP.NE.U32.AND P0, PT, R10, RZ, PT ;  /* 0x000000ff0a00720c */ /* 0x002fc80003f05070 */
[----:B------:R-:W-:-:S13]  /*4730*/  ISETP.NE.AND.EX P0, PT, R11, RZ, PT, P0 ;  /* 0x000000ff0b00720c */ /* 0x000fda0003f05300 */
[----:B0-234-:R-:W-:Y:S05]  /*4740*/  @!P0 BRA `(.L_x_96) ;  /* 0x0000000000288947 */ /* 0x01dfea0003800000 */
        /* <DEDUP_REMOVED lines=10> */
.L_x_96:
[-CC-:B------:R-:W-:Y:S01]  /*47f0*/  SHF.R.U64 R67, R8, R0.reuse, R9.reuse ;  /* 0x0000000008437219 */ /* 0x180fe20000001209 */
[----:B------:R-:W0:Y:S01]  /*4800*/  LDC.64 R26, c[0x0][0x640] ;  /* 0x00019000ff1a7b82 */ /* 0x000e220000000a00 */
[----:B------:R-:W-:Y:S01]  /*4810*/  SHF.R.U32.HI R0, RZ, R0, R9 ;  /* 0x00000000ff007219 */ /* 0x000fe20000011609 */
[----:B------:R-:W-:Y:S01]  /*4820*/  ULDC UR4, c[0x0][0x150] ;  /* 0x0000540000047ab9 */ /* 0x000fe20000000800 */
[----:B------:R-:W-:Y:S02]  /*4830*/  IADD3 R3, P0, RZ, -R67, RZ ;  /* 0x80000043ff037210 */ /* 0x000fe40007f1e0ff */
[----:B------:R-:W-:-:S03]  /*4840*/  I2FP.F32.U32 R7, R12 ;  /* 0x0000000c00077245 */ /* 0x000fc60000201000 */
[----:B------:R-:W1:Y:S01]  /*4850*/  LDC R6, c[0x0][0x618] ;  /* 0x00018600ff067b82 */ /* 0x000e620000000800 */
[----:B------:R-:W-:Y:S02]  /*4860*/  IMAD.X R5, RZ, RZ, ~R0, P0 ;  /* 0x000000ffff057224 */ /* 0x000fe400000e0e00 */
[----:B------:R-:W-:Y:S01]  /*4870*/  FMUL R7, R7, UR4 ;  /* 0x0000000407077c20 */ /* 0x000fe20008400000 */
[----:B------:R-:W-:Y:S01]  /*4880*/  ULDC UR4, c[0x0][0x154] ;  /* 0x0000550000047ab9 */ /* 0x000fe20000000800 */
[-C--:B------:R-:W-:Y:S02]  /*4890*/  IMAD R0, R5, R14.reuse, RZ ;  /* 0x0000000e05007224 */ /* 0x080fe400078e02ff */
[C---:B------:R-:W-:Y:S01]  /*48a0*/  IMAD.WIDE.U32 R4, R3.reuse, R14, R16 ;  /* 0x0000000e03047225 */ /* 0x040fe200078e0010 */
[----:B------:R-:W2:Y:S01]  /*48b0*/  LDC R11, c[0x0][0x608] ;  /* 0x00018200ff0b7b82 */ /* 0x000ea20000000800 */
[----:B------:R-:W3:Y:S02]  /*48c0*/  F2I.U32.TRUNC.NTZ R7, R7 ;  /* 0x0000000700077305 */ /* 0x000ee4000020f000 */
[----:B------:R-:W-:-:S04]  /*48d0*/  IMAD R3, R3, R15, R0 ;  /* 0x0000000f03037224 */ /* 0x000fc800078e0200 */
[----:B------:R-:W-:Y:S01]  /*48e0*/  IMAD.IADD R3, R5, 0x1, R3 ;  /* 0x0000000105037824 */ /* 0x000fe200078e0203 */
[----:B------:R-:W4:Y:S01]  /*48f0*/  LDC R8, c[0x0][0x658] ;  /* 0x00019600ff087b82 */ /* 0x000f220000000800 */
[----:B------:R-:W-:Y:S02]  /*4900*/  I2FP.F32.U32 R5, R20 ;  /* 0x0000001400057245 */ /* 0x000fe40000201000 */
[----:B0-----:R-:W-:-:S04]  /*4910*/  ISETP.NE.U32.AND P0, PT, R26, RZ, PT ;  /* 0x000000ff1a00720c */ /* 0x001fc80003f05070 */
[----:B------:R-:W-:Y:S01]  /*4920*/  ISETP.NE.AND.EX P0, PT, R27, RZ, PT, P0 ;  /* 0x000000ff1b00720c */ /* 0x000fe20003f05300 */
[----:B------:R-:W0:Y:S01]  /*4930*/  LDC R9, c[0x0][0x144] ;  /* 0x00005100ff097b82 */ /* 0x000e220000000800 */
[-C--:B-1----:R-:W-:Y:S01]  /*4940*/  SHF.R.U64 R13, R4, R6.reuse, R3 ;  /* 0x00000006040d7219 */ /* 0x082fe20000001203 */
[----:B---3--:R-:W-:Y:S01]  /*4950*/  IMAD.MOV R7, RZ, RZ, -R7 ;  /* 0x000000ffff077224 */ /* 0x008fe200078e0a07 */
[----:B------:R-:W-:Y:S01]  /*4960*/  SHF.R.U32.HI R0, RZ, R6, R3 ;  /* 0x00000006ff007219 */ /* 0x000fe20000011603 */
[----:B------:R-:W-:-:S04]  /*4970*/  FMUL R6, R5, UR4 ;  /* 0x0000000405067c20 */ /* 0x000fc80008400000 */
[----:B------:R-:W1:Y:S01]  /*4980*/  LDC R21, c[0x0][0x148] ;  /* 0x00005200ff157b82 */ /* 0x000e620000000800 */
[----:B------:R3:W0:Y:S01]  /*4990*/  F2I.U32.TRUNC.NTZ R14, R6 ;  /* 0x00000006000e7305 */ /* 0x000622000020f000 */
[-CC-:B--2---:R-:W-:Y:S02]  /*49a0*/  SHF.R.U64 R10, R13, R11.reuse, R0.reuse ;  /* 0x0000000b0d0a7219 */ /* 0x184fe40000001200 */
[----:B------:R-:W-:-:S04]  /*49b0*/  SHF.R.U32.HI R3, RZ, R11, R0 ;  /* 0x0000000bff037219 */ /* 0x000fc80000011600 */
[----:B-----5:R-:W2:Y:S01]  /*49c0*/  LDC R24, c[0x0][0x648] ;  /* 0x00019200ff187b82 */ /* 0x020ea20000000800 */
[-CC-:B----4-:R-:W-:Y:S02]  /*49d0*/  SHF.R.U64 R15, R10, R8.reuse, R3.reuse ;  /* 0x000000080a0f7219 */ /* 0x190fe40000001203 */
[----:B------:R-:W-:-:S03]  /*49e0*/  SHF.R.U32.HI R5, RZ, R8, R3 ;  /* 0x00000008ff057219 */ /* 0x000fc60000011603 */
[----:B------:R-:W-:Y:S02]  /*49f0*/  IMAD.MOV.U32 R4, RZ, RZ, R15 ;  /* 0x000000ffff047224 */ /* 0x000fe400078e000f */
[----:B------:R-:W4:Y:S01]  /*4a00*/  LDC R28, c[0x0][0x638] ;  /* 0x00018e00ff1c7b82 */ /* 0x000f220000000800 */
[----:B0-----:R-:W-:-:S07]  /*4a10*/  IMAD R25, R9, R7, R12 ;  /* 0x0000000709197224 */ /* 0x001fce00078e020c */
[----:B------:R-:W0:Y:S08]  /*4a20*/  LDC R29, c[0x0][0x610] ;  /* 0x00018400ff1d7b82 */ /* 0x000e300000000800 */
[----:B------:R-:W0:Y:S01]  /*4a30*/  LDC R30, c[0x0][0x600] ;  /* 0x00018000ff1e7b82 */ /* 0x000e220000000800 */
[----:B-1-3--:R-:W-:Y:S05]  /*4a40*/  @!P0 BRA `(.L_x_97) ;  /* 0x0000000000288947 */ /* 0x00afea0003800000 */
[----:B------:R-:W1:Y:S02]  /*4a50*/  LDC R0, c[0x0][0x64c] ;  /* 0x00019300ff007b82 */ /* 0x000e640000000800 */
[----:B-1----:R-:W-:-:S05]  /*4a60*/  IADD3 R3, P0, R15, R0, RZ ;  /* 0x000000000f037210 */ /* 0x002fca0007f1e0ff */
        /* <DEDUP_REMOVED lines=8> */
.L_x_97:
[----:B------:R-:W-:Y:S01]  /*4af0*/  ISETP.NE.AND P0, PT, R2, 0x1, PT ;  /* 0x000000010200780c */ /* 0x000fe20003f05270 */
[----:B------:R-:W-:Y:S01]  /*4b00*/  IMAD.MOV R14, RZ, RZ, -R14 ;  /* 0x000000ffff0e7224 */ /* 0x000fe200078e0a0e */
[----:B--2---:R-:W-:Y:S02]  /*4b10*/  SHF.R.U64 R0, R4, R24, R5 ;  /* 0x0000001804007219 */ /* 0x004fe40000001205 */
[----:B------:R-:W-:Y:S02]  /*4b20*/  LOP3.LUT R3, R10, R65, RZ, 0xc0, !PT ;  /* 0x000000410a037212 */ /* 0x000fe400078ec0ff */
[----:B------:R-:W-:Y:S01]  /*4b30*/  LOP3.LUT R6, R13, R64, RZ, 0xc0, !PT ;  /* 0x000000400d067212 */ /* 0x000fe200078ec0ff */
[----:B------:R-:W-:Y:S02]  /*4b40*/  IMAD.MOV R4, RZ, RZ, -R0 ;  /* 0x000000ffff047224 */ /* 0x000fe400078e0a00 */
[----:B------:R-:W-:Y:S02]  /*4b50*/  IMAD R0, R60, R0, R3 ;  /* 0x000000003c007224 */ /* 0x000fe400078e0203 */
[----:B----4-:R-:W-:-:S02]  /*4b60*/  IMAD R3, R4, R28, R15 ;  /* 0x0000001c04037224 */ /* 0x010fc400078e020f */
[----:B------:R-:W-:Y:S02]  /*4b70*/  @P0 IMAD R25, R21, R14, R20 ;  /* 0x0000000e15190224 */ /* 0x000fe400078e0214 */
[----:B0-----:R-:W-:Y:S02]  /*4b80*/  IMAD R5, R3, R30, R6 ;  /* 0x0000001e03057224 */ /* 0x001fe400078e0206 */
[----:B------:R-:W-:Y:S02]  /*4b90*/  IMAD R0, R0, R29, R25 ;  /* 0x0000001d00007224 */ /* 0x000fe400078e0219 */
[----:B------:R-:W-:-:S03]  /*4ba0*/  IMAD.MOV.U32 R4, RZ, RZ, 0x1 ;  /* 0x00000001ff047424 */ /* 0x000fc600078e00ff */
[----:B------:R-:W-:Y:S02]  /*4bb0*/  SEL R70, R5, R0, !P0 ;  /* 0x0000000005467207 */ /* 0x000fe40004000000 */
[----:B------:R-:W-:Y:S02]  /*4bc0*/  PRMT R3, R4, 0x7610, R3 ;  /* 0x0000761004037816 */ /* 0x000fe40000000003 */
[----:B------:R-:W-:-:S07]  /*4bd0*/  SEL R0, R0, R5, !P0 ;  /* 0x0000000500007207 */ /* 0x000fce0004000000 */
.L_x_95:
[----:B------:R-:W-:Y:S01]  /*4be0*/  UIADD3 UR42, UR43, UR42, URZ ;  /* 0x0000002a2b2a7290 */ /* 0x000fe2000fffe03f */
[----:B------:R-:W-:Y:S01]  /*4bf0*/  LOP3.LUT P0, RZ, R3, 0xff, RZ, 0xc0, !PT ;  /* 0x000000ff03ff7812 */ /* 0x000fe2000780c0ff */
[----:B------:R-:W-:Y:S02]  /*4c00*/  IMAD.MOV.U32 R71, RZ, RZ, R0 ;  /* 0x000000ffff477224 */ /* 0x000fe400078e0000 */
[----:B------:R-:W-:Y:S02]  /*4c10*/  USHF.R.U32.HI UR4, URZ, 0x2, UR42 ;  /* 0x000000023f047899 */ /* 0x000fe4000801162a */
[----:B------:R-:W-:Y:S02]  /*4c20*/  UISETP.GT.U32.AND UP1, UPT, UR42, 0x3, UPT ;  /* 0x000000032a00788c */ /* 0x000fe4000bf24070 */
[----:B------:R-:W-:Y:S02]  /*4c30*/  ULOP3.LUT UR4, UR4, 0x1, URZ, 0xc0, !UPT ;  /* 0x0000000104047892 */ /* 0x000fe4000f8ec03f */
[----:B------:R-:W-:-:S02]  /*4c40*/  UISETP.LT.U32.AND UP1, UPT, UR43, 0x4, UP1 ;  /* 0x000000042b00788c */ /* 0x000fc40008f21070 */
[----:B------:R-:W-:Y:S02]  /*4c50*/  UISETP.NE.U32.AND UP0, UPT, UR4, 0x1, UPT ;  /* 0x000000010400788c */ /* 0x000fe4000bf05070 */
[----:B------:R-:W-:Y:S02]  /*4c60*/  USEL UR5, URZ, 0x1, !UP1 ;  /* 0x000000013f057887 */ /* 0x000fe4000c800000 */
[----:B------:R-:W-:Y:S02]  /*4c70*/  UISETP.GT.U32.AND UP0, UPT, UR43, 0x3, !UP0 ;  /* 0x000000032b00788c */ /* 0x000fe4000c704070 */
[----:B------:R-:W-:Y:S02]  /*4c80*/  ULOP3.LUT UR42, UR42, 0x3, URZ, 0xc0, !UPT ;  /* 0x000000032a2a7892 */ /* 0x000fe4000f8ec03f */
[----:B------:R-:W-:-:S04]  /*4c90*/  USEL UR4, URZ, 0x1, !UP0 ;  /* 0x000000013f047887 */ /* 0x000fc8000c000000 */
[----:B------:R-:W-:Y:S01]  /*4ca0*/  ULOP3.LUT UR40, UR4, UR40, UR5, 0x96, !UPT ;  /* 0x0000002804287292 */ /* 0x000fe2000f8e9605 */
[----:B------:R-:W-:Y:S11]  /*4cb0*/  @P0 BRA `(.L_x_98) ;  /* 0xffffffc400d40947 */ /* 0x000ff6000383ffff */
[----:B------:R-:W-:Y:S05]  /*4cc0*/  EXIT ;  /* 0x000000000000794d */ /* 0x000fea0003800000 */
.L_x_7:
        /* <DEDUP_REMOVED lines=26> */
.L_x_100:
[----:B------:R-:W0:Y:S01]  /*4e70*/  LDC.64 R28, c[0x0][0x640] ;  /* 0x00019000ff1c7b82 */ /* 0x000e220000000a00 */
[-CC-:B------:R-:W-:Y:S01]  /*4e80*/  SHF.R.U64 R21, R14, R6.reuse, R15.reuse ;  /* 0x000000060e157219 */ /* 0x180fe2000000120f */
[----:B------:R-:W-:Y:S01]  /*4e90*/  IMAD.MOV.U32 R30, RZ, RZ, 0x1 ;  /* 0x00000001ff1e7424 */ /* 0x000fe200078e00ff */
[----:B------:R-:W-:Y:S02]  /*4ea0*/  SHF.R.U32.HI R6, RZ, R6, R15 ;  /* 0x00000006ff067219 */ /* 0x000fe4000001160f */
[----:B------:R-:W-:-:S03]  /*4eb0*/  IADD3 R13, P0, RZ, -R21, RZ ;  /* 0x80000015ff0d7210 */ /* 0x000fc60007f1e0ff */
[----:B------:R-:W1:Y:S02]  /*4ec0*/  LDC R12, c[0x0][0x618] ;  /* 0x00018600ff0c7b82 */ /* 0x000e640000000800 */
[----:B------:R-:W-:-:S04]  /*4ed0*/  IMAD.X R11, RZ, RZ, ~R6, P0 ;  /* 0x000000ffff0b7224 */ /* 0x000fc800000e0e06 */
[-C--:B------:R-:W-:Y:S02]  /*4ee0*/  IMAD R6, R11, R24.reuse, RZ ;  /* 0x000000180b067224 */ /* 0x080fe400078e02ff */
[----:B------:R-:W2:Y:S01]  /*4ef0*/  LDC R14, c[0x0][0x608] ;  /* 0x00018200ff0e7b82 */ /* 0x000ea20000000800 */
[----:B------:R-:W-:-:S04]  /*4f00*/  IMAD.WIDE.U32 R10, R13, R24, R16 ;  /* 0x000000180d0a7225 */ /* 0x000fc800078e0010 */
[----:B------:R-:W-:-:S03]  /*4f10*/  IMAD R13, R13, R25, R6 ;  /* 0x000000190d0d7224 */ /* 0x000fc600078e0206 */
[----:B------:R-:W3:Y:S01]  /*4f20*/  LDC R27, c[0x0][0x658] ;  /* 0x00019600ff1b7b82 */ /* 0x000ee20000000800 */
[----:B------:R-:W-:Y:S01]  /*4f30*/  IMAD.IADD R11, R11, 0x1, R13 ;  /* 0x000000010b0b7824 */ /* 0x000fe200078e020d */
[----:B0-----:R-:W-:-:S04]  /*4f40*/  ISETP.NE.U32.AND P0, PT, R28, RZ, PT ;  /* 0x000000ff1c00720c */ /* 0x001fc80003f05070 */
[----:B------:R-:W-:Y:S02]  /*4f50*/  ISETP.NE.AND.EX P0, PT, R29, RZ, PT, P0 ;  /* 0x000000ff1d00720c */ /* 0x000fe40003f05300 */
[----:B------:R-:W0:Y:S01]  /*4f60*/  LDC R20, c[0x0][0x600] ;  /* 0x00018000ff147b82 */ /* 0x000e220000000800 */
[-CC-:B-1----:R-:W-:Y:S01]  /*4f70*/  SHF.R.U64 R8, R10, R12.reuse, R11.reuse ;  /* 0x0000000c0a087219 */ /* 0x182fe2000000120b */
[----:B------:R-:W-:Y:S01]  /*4f80*/  IMAD.MOV.U32 R10, RZ, RZ, -0x1 ;  /* 0xffffffffff0a7424 */ /* 0x000fe200078e00ff */
[----:B------:R-:W-:-:S05]  /*4f90*/  SHF.R.U32.HI R11, RZ, R12, R11 ;  /* 0x0000000cff0b7219 */ /* 0x000fca000001160b */
[----:B------:R-:W1:Y:S01]  /*4fa0*/  LDC R24, c[0x0][0x648] ;  /* 0x00019200ff187b82 */ /* 0x000e620000000800 */
[-CC-:B--2---:R-:W-:Y:S02]  /*4fb0*/  SHF.R.U64 R23, R8, R14.reuse, R11.reuse ;  /* 0x0000000e08177219 */ /* 0x184fe4000000120b */
[----:B------:R-:W-:-:S05]  /*4fc0*/  SHF.R.U32.HI R6, RZ, R14, R11 ;  /* 0x0000000eff067219 */ /* 0x000fca000001160b */
[----:B------:R-:W2:Y:S01]  /*4fd0*/  LDC R26, c[0x0][0x638] ;  /* 0x00018e00ff1a7b82 */ /* 0x000ea20000000800 */
[-C--:B---3--:R-:W-:Y:S02]  /*4fe0*/  SHF.L.U32 R10, R10, R27.reuse, RZ ;  /* 0x0000001b0a0a7219 */ /* 0x088fe400000006ff */
[-CC-:B------:R-:W-:Y:S02]  /*4ff0*/  SHF.R.U64 R25, R23, R27.reuse, R6.reuse ;  /* 0x0000001b17197219 */ /* 0x180fe40000001206 */
[----:B------:R-:W-:Y:S02]  /*5000*/  LOP3.LUT R32, RZ, R10, RZ, 0x33, !PT ;  /* 0x0000000aff207212 */ /* 0x000fe400078e33ff */
[----:B------:R-:W-:Y:S01]  /*5010*/  SHF.R.U32.HI R11, RZ, R27, R6 ;  /* 0x0000001bff0b7219 */ /* 0x000fe20000011606 */
[----:B------:R-:W3:Y:S01]  /*5020*/  LDC R31, c[0x0][0x610] ;  /* 0x00018400ff1f7b82 */ /* 0x000ee20000000800 */
[----:B------:R-:W-:Y:S01]  /*5030*/  IMAD.MOV.U32 R10, RZ, RZ, R25 ;  /* 0x000000ffff0a7224 */ /* 0x000fe200078e0019 */
[----:B------:R-:W-:Y:S06]  /*5040*/  @!P0 BRA `(.L_x_101) ;  /* 0x0000000000288947 */ /* 0x000fec0003800000 */
        /* <DEDUP_REMOVED lines=10> */
.L_x_101:
[----:B------:R-:W-:Y:S02]  /*50f0*/  ISETP.NE.AND P0, PT, R2, 0x1, PT ;  /* 0x000000010200780c */ /* 0x000fe40003f05270 */
[----:B-1----:R-:W-:Y:S01]  /*5100*/  SHF.R.U64 R6, R10, R24, R11 ;  /* 0x000000180a067219 */ /* 0x002fe2000000120b */
[----:B0-----:R-:W-:Y:S01]  /*5110*/  VIADD R11, R20, 0xffffffff ;  /* 0xffffffff140b7836 */ /* 0x001fe20000000000 */
[----:B------:R-:W-:Y:S02]  /*5120*/  SHF.L.U32 R30, R30, R27, RZ ;  /* 0x0000001b1e1e7219 */ /* 0x000fe400000006ff */
[----:B------:R-:W-:Y:S01]  /*5130*/  LOP3.LUT R5, R23, R32, RZ, 0xc0, !PT ;  /* 0x0000002017057212 */ /* 0x000fe200078ec0ff */
[----:B------:R-:W-:-:S04]  /*5140*/  IMAD.MOV R10, RZ, RZ, -R6 ;  /* 0x000000ffff0a7224 */ /* 0x000fc800078e0a06 */
[----:B------:R-:W-:Y:S01]  /*5150*/  IMAD R6, R30, R6, R5 ;  /* 0x000000061e067224 */ /* 0x000fe200078e0205 */
[----:B------:R-:W-:Y:S01]  /*5160*/  LOP3.LUT R5, R8, R11, RZ, 0xc0, !PT ;  /* 0x0000000b08057212 */ /* 0x000fe200078ec0ff */
[----:B------:R-:W-:Y:S02]  /*5170*/  @P0 IMAD R7, R9, R22, R4 ;  /* 0x0000001609070224 */ /* 0x000fe400078e0204 */
[----:B--2---:R-:W-:Y:S02]  /*5180*/  IMAD R4, R10, R26, R25 ;  /* 0x0000001a0a047224 */ /* 0x004fe400078e0219 */
[----:B---3--:R-:W-:Y:S02]  /*5190*/  IMAD R7, R6, R31, R7 ;  /* 0x0000001f06077224 */ /* 0x008fe400078e0207 */
[----:B------:R-:W-:Y:S02]  /*51a0*/  IMAD R4, R4, R20, R5 ;  /* 0x0000001404047224 */ /* 0x000fe400078e0205 */
[----:B------:R-:W-:-:S02]  /*51b0*/  IMAD.MOV.U32 R8, RZ, RZ, 0x1 ;  /* 0x00000001ff087424 */ /* 0x000fc400078e00ff */
[----:B------:R-:W-:Y:S01]  /*51c0*/  IMAD.MOV.U32 R6, RZ, RZ, R21 ;  /* 0x000000ffff067224 */ /* 0x000fe200078e0015 */
[----:B------:R-:W-:Y:S02]  /*51d0*/  SEL R19, R4, R7, !P0 ;  /* 0x0000000704137207 */ /* 0x000fe40004000000 */
[----:B------:R-:W-:-:S07]  /*51e0*/  SEL R20, R7, R4, !P0 ;  /* 0x0000000407147207 */ /* 0x000fce0004000000 */
.L_x_99:
[----:B------:R-:W-:-:S08]  /*51f0*/  NOP ;  /* 0x0000000000007918 */ /* 0x000fd00000000000 */
[----:B------:R-:W0:-:S00]  /*5200*/  USETMAXREG.DEALLOC.CTAPOOL 0x28 ;  /* 0x00000028000079c8 */ /* 0x000e0000080e0500 */
[----:B0-----:R-:W-:-:S13]  /*5210*/  ISETP.NE.AND P0, PT, R3, RZ, PT ;  /* 0x000000ff0300720c */ /* 0x001fda0003f05270 */
[----:B------:R-:W-:Y:S05]  /*5220*/  @P0 EXIT ;  /* 0x000000000000094d */ /* 0x000fea0003800000 */
[----:B------:R-:W-:Y:S01]  /*5230*/  LOP3.LUT P0, RZ, R8, 0xff, RZ, 0xc0, !PT ;  /* 0x000000ff08ff7812 */ /* 0x000fe2000780c0ff */
[----:B------:R-:W-:Y:S02]  /*5240*/  IMAD.MOV.U32 R3, RZ, RZ, 0x1 ;  /* 0x00000001ff037424 */ /* 0x000fe400078e00ff */
[----:B------:R-:W-:-:S10]  /*5250*/  IMAD.MOV.U32 R8, RZ, RZ, RZ ;  /* 0x000000ffff087224 */ /* 0x000fd400078e00ff */
[----:B------:R-:W-:Y:S05]  /*5260*/  @!P0 BRA `(.L_x_102) ;  /* 0x0000000c00588947 */ /* 0x000fea0003800000 */
[----:B------:R-:W0:Y:S01]  /*5270*/  LDC R3, c[0x0][0x28c] ;  /* 0x0000a300ff037b82 */ /* 0x000e220000000800 */
[----:B------:R-:W-:Y:S01]  /*5280*/  ULDC UR5, c[0x0][0x658] ;  /* 0x0001960000057ab9 */ /* 0x000fe20000000800 */
[----:B------:R-:W-:Y:S01]  /*5290*/  UMOV UR6, 0xffffffff ;  /* 0xffffffff00067882 */ /* 0x000fe20000000000 */
[----:B------:R-:W-:Y:S01]  /*52a0*/  BSSY B0, `(.L_x_102) ;  /* 0x00000d2000007945 */ /* 0x000fe20003800000 */
[----:B------:R-:W-:Y:S01]  /*52b0*/  USHF.L.U32 UR6, UR6, UR5, URZ ;  /* 0x0000000506067299 */ /* 0x000fe2000800063f */
[----:B------:R-:W-:Y:S01]  /*52c0*/  IMAD.MOV.U32 R10, RZ, RZ, 0x1 ;  /* 0x00000001ff0a7424 */ /* 0x000fe200078e00ff */
[----:B------:R-:W-:Y:S01]  /*52d0*/  LOP3.LUT R13, R18, 0x2, RZ, 0xfc, !PT ;  /* 0x00000002120d7812 */ /* 0x000fe200078efcff */
[----:B------:R-:W-:Y:S01]  /*52e0*/  IMAD.MOV.U32 R8, RZ, RZ, RZ ;  /* 0x000000ffff087224 */ /* 0x000fe200078e00ff */
[----:B------:R-:W1:Y:S01]  /*52f0*/  S2UR UR8, SR_CgaCtaId ;  /* 0x00000000000879c3 */ /* 0x000e620000008800 */
[----:B------:R-:W-:Y:S01]  /*5300*/  ULDC UR4, c[0x0][0x600] ;  /* 0x0001800000047ab9 */ /* 0x000fe20000000800 */
[----:B------:R-:W-:Y:S01]  /*5310*/  UMOV UR7, 0x1 ;  /* 0x0000000100077882 */ /* 0x000fe20000000000 */
[----:B------:R-:W-:-:S02]  /*5320*/  UIADD3 UR4, UR4, -0x1, URZ ;  /* 0xffffffff04047890 */ /* 0x000fc4000fffe03f */
[----:B------:R-:W-:Y:S02]  /*5330*/  USHF.L.U32 UR5, UR7, UR5, URZ ;  /* 0x0000000507057299 */ /* 0x000fe4000800063f */
[----:B------:R-:W-:Y:S01]  /*5340*/  ULOP3.LUT UR6, URZ, UR6, URZ, 0x33, !UPT ;  /* 0x000000063f067292 */ /* 0x000fe2000f8e333f */
[----:B------:R-:W-:Y:S01]  /*5350*/  ULDC.64 UR30, c[0x0][0x198] ;  /* 0x00006600001e7ab9 */ /* 0x000fe20000000a00 */
[----:B0-----:R-:W-:-:S05]  /*5360*/  VIADD R3, R3, 0x7f ;  /* 0x0000007f03037836 */ /* 0x001fca0000000000 */
[----:B------:R-:W-:Y:S01]  /*5370*/  SHF.R.S32.HI R4, RZ, 0x1f, R3 ;  /* 0x0000001fff047819 */ /* 0x000fe20000011403 */
[----:B-1----:R-:W-:-:S03]  /*5380*/  IMAD.U32 R11, RZ, RZ, UR8 ;  /* 0x00000008ff0b7e24 */ /* 0x002fc6000f8e00ff */
[----:B------:R-:W-:Y:S01]  /*5390*/  LEA.HI R4, R4, R3, RZ, 0x7 ;  /* 0x0000000304047211 */ /* 0x000fe200078f38ff */
[----:B------:R-:W-:-:S03]  /*53a0*/  IMAD.MOV.U32 R3, RZ, RZ, 0x1 ;  /* 0x00000001ff037424 */ /* 0x000fc600078e00ff */
[----:B------:R-:W-:-:S05]  /*53b0*/  SHF.R.S32.HI R9, RZ, 0x7, R4 ;  /* 0x00000007ff097819 */ /* 0x000fca0000011404 */
[----:B------:R-:W-:-:S07]  /*53c0*/  VIADD R12, R9, 0x1 ;  /* 0x00000001090c7836 */ /* 0x000fce0000000000 */
.L_x_113:
[----:B------:R-:W-:-:S03]  /*53d0*/  UMOV UR7, 0xffffffff ;  /* 0xffffffff00077882 */ /* 0x000fc60000000000 */
[----:B------:R-:W-:Y:S05]  /*53e0*/  BRA.DIV UR7, `(.L_x_103) ;  /* 0x0000000e07e07947 */ /* 0x000fea000b800000 */
[----:B------:R-:W-:-:S13]  /*53f0*/  ELECT P6, URZ, PT ;  /* 0x00000000003f782f */ /* 0x000fda00038c0000 */
.L_x_124:
[----:B------:R-:W0:Y:S01]  /*5400*/  LDC R4, c[0x0][0x28c] ;  /* 0x0000a300ff047b82 */ /* 0x000e220000000800 */
[----:B------:R-:W-:Y:S01]  /*5410*/  BSSY B1, `(.L_x_104) ;  /* 0x0000047000017945 */ /* 0x000fe20003800000 */
[----:B0-----:R-:W-:-:S13]  /*5420*/  ISETP.LT.OR P6, PT, R4, 0x1, !P6 ;  /* 0x000000010400780c */ /* 0x001fda00077c1670 */
[----:B------:R-:W-:Y:S05]  /*5430*/  @P6 BRA `(.L_x_105) ;  /* 0x0000000400106947 */ /* 0x000fea0003800000 */
[----:B------:R-:W-:Y:S02]  /*5440*/  IMAD R20, R20, 0x4, R11 ;  /* 0x0000000414147824 */ /* 0x000fe400078e020b */
[----:B------:R-:W-:Y:S02]  /*5450*/  IMAD.SHL.U32 R19, R19, 0x40, RZ ;  /* 0x0000004013137824 */ /* 0x000fe400078e00ff */
[----:B------:R-:W-:Y:S02]  /*5460*/  IMAD.MOV.U32 R23, RZ, RZ, RZ ;  /* 0x000000ffff177224 */ /* 0x000fe400078e00ff */
[----:B------:R-:W-:Y:S02]  /*5470*/  IMAD.MOV.U32 R4, RZ, RZ, R12 ;  /* 0x000000ffff047224 */ /* 0x000fe400078e000c */
[----:B------:R-:W-:Y:S02]  /*5480*/  IMAD.MOV.U32 R5, RZ, RZ, R3 ;  /* 0x000000ffff057224 */ /* 0x000fe400078e0003 */
[----:B------:R-:W-:-:S02]  /*5490*/  IMAD.MOV.U32 R7, RZ, RZ, R8 ;  /* 0x000000ffff077224 */ /* 0x000fc400078e0008 */
[----:B------:R-:W-:-:S07]  /*54a0*/  IMAD.SHL.U32 R20, R20, 0x20, RZ ;  /* 0x0000002014147824 */ /* 0x000fce00078e00ff */
.L_x_108:
[----:B------:R-:W0:Y:S01]  /*54b0*/  S2UR UR7, SR_CgaCtaId ;  /* 0x00000000000779c3 */ /* 0x000e220000008800 */
[----:B------:R-:W-:Y:S02]  /*54c0*/  MOV R14, 0x400 ;  /* 0x00000400000e7802 */ /* 0x000fe40000000f00 */
[----:B------:R-:W-:-:S13]  /*54d0*/  ISETP.NE.AND P1, PT, R0, RZ, PT ;  /* 0x000000ff0000720c */ /* 0x000fda0003f25270 */
[----:B------:R-:W1:Y:S01]  /*54e0*/  @!P1 LDC R15, c[0x0][0x500] ;  /* 0x00014000ff0f9b82 */ /* 0x000e620000000800 */
[----:B0-----:R-:W-:-:S05]  /*54f0*/  IMAD.U32 R11, RZ, RZ, UR7 ;  /* 0x00000007ff0b7e24 */ /* 0x001fca000f8e00ff */
[----:B------:R-:W-:Y:S02]  /*5500*/  LEA R22, R11, R14, 0x18 ;  /* 0x0000000e0b167211 */ /* 0x000fe400078ec0ff */
[----:B------:R-:W-:-:S03]  /*5510*/  SHF.L.U32 R14, R5, 0x1f, RZ ;  /* 0x0000001f050e7819 */ /* 0x000fc600000006ff */
[----:B------:R-:W-:-:S04]  /*5520*/  IMAD R21, R7, 0x8, R22 ;  /* 0x0000000807157824 */ /* 0x000fc800078e0216 */
[----:B------:R-:W0:Y:S02]  /*5530*/  SYNCS.PHASECHK.TRANS64.TRYWAIT P0, [R21+URZ+0x20], R14 ;  /* 0x0000200e150075a7 */ /* 0x000e24000800017f */
[----:B01----:R-:W-:Y:S05]  /*5540*/  @!P0 BRA `(.L_x_106) ;  /* 0x0000000c00a88947 */ /* 0x003fea0003800000 */
.L_x_125:
[----:B0-----:R-:W-:Y:S01]  /*5550*/  PRMT R14, R13, 0x9910, RZ ;  /* 0x000099100d0e7816 */ /* 0x001fe200000000ff */
[----:B------:R0:W-:Y:S03]  /*5560*/  @!P1 SYNCS.ARRIVE.TRANS64 RZ, [R21+URZ], R15 ;  /* 0x0000000f15ff99a7 */ /* 0x0001e6000800003f */
[----:B------:R-:W-:-:S13]  /*5570*/  ISETP.NE.AND P0, PT, R14, 0x2, PT ;  /* 0x000000020e00780c */ /* 0x000fda0003f05270 */
[----:B0-----:R-:W-:Y:S05]  /*5580*/  @P0 BRA `(.L_x_107) ;  /* 0x0000000000040947 */ /* 0x001fea0003800000 */
[----:B------:R-:W-:Y:S01]  /*5590*/  BPT.TRAP 0x1 ;  /* 0x000000040000795c */ /* 0x000fe20000300000 */
.L_x_107:
[----:B------:R-:W-:Y:S01]  /*55a0*/  IMAD.SHL.U32 R14, R7, 0x4000, RZ ;  /* 0x00004000070e7824 */ /* 0x000fe200078e00ff */
[----:B------:R-:W-:Y:S01]  /*55b0*/  R2UR UR34, R23 ;  /* 0x00000000172272ca */ /* 0x000fe200000e0000 */
[----:B------:R-:W-:Y:S01]  /*55c0*/  VIADD R4, R4, 0xffffffff ;  /* 0xffffffff04047836 */ /* 0x000fe20000000000 */
[----:B------:R-:W-:Y:S01]  /*55d0*/  R2UR UR33, R21 ;  /* 0x00000000152172ca */ /* 0x000fe200000e0000 */
[--C-:B------:R-:W-:Y:S01]  /*55e0*/  IMAD R15, R11, 0x800, R14.reuse ;  /* 0x000008000b0f7824 */ /* 0x100fe200078e020e */
[----:B------:R-:W-:Y:S01]  /*55f0*/  R2UR UR36, R6 ;  /* 0x00000000062472ca */ /* 0x000fe200000e0000 */
[----:B------:R-:W-:Y:S01]  /*5600*/  IMAD.IADD R14, R22, 0x1, R14 ;  /* 0x00000001160e7824 */ /* 0x000fe200078e020e */
[----:B------:R-:W-:Y:S01]  /*5610*/  R2UR UR35, R20 ;  /* 0x00000000142372ca */ /* 0x000fe200000e0000 */
[----:B------:R-:W-:Y:S01]  /*5620*/  IMAD R15, R15, 0x2, R22 ;  /* 0x000000020f0f7824 */ /* 0x000fe200078e0216 */
[----:B------:R-:W-:Y:S01]  /*5630*/  UIADD3 UR14, UP0, UR30, 0xf0, URZ ;  /* 0x000000f01e0e7890 */ /* 0x000fe2000ff1e03f */
[----:B------:R-:W-:Y:S01]  /*5640*/  R2UR UR19, R19 ;  /* 0x00000000131372ca */ /* 0x000fe200000e0000 */
[----:B------:R-:W-:Y:S01]  /*5650*/  UIADD3 UR42, UP1, UR30, 0x1f0, URZ ;  /* 0x000001f01e2a7890 */ /* 0x000fe2000ff3e03f */
[----:B------:R-:W-:Y:S01]  /*5660*/  R2UR UR8, R14 ;  /* 0x000000000e0872ca */ /* 0x000fe200000e0000 */
[----:B------:R-:W-:Y:S01]  /*5670*/  UIADD3.X UR15, URZ, UR31, URZ, UP0, !UPT ;  /* 0x0000001f3f0f7290 */ /* 0x000fe200087fe43f */
[----:B------:R-:W-:Y:S01]  /*5680*/  R2UR UR24, R15 ;  /* 0x000000000f1872ca */ /* 0x000fe200000e0000 */
[----:B------:R-:W-:Y:S01]  /*5690*/  UIADD3 UR26, UR34, 0x40, URZ ;  /* 0x00000040221a7890 */ /* 0x000fe2000fffe03f */
[----:B------:R-:W-:Y:S01]  /*56a0*/  ISETP.GT.AND P1, PT, R4, 0x1, PT ;  /* 0x000000010400780c */ /* 0x000fe20003f24270 */
[----:B------:R-:W-:Y:S01]  /*56b0*/  UIADD3.X UR43, URZ, UR31, URZ, UP1, !UPT ;  /* 0x0000001f3f2b7290 */ /* 0x000fe20008ffe43f */
[----:B------:R-:W-:Y:S01]  /*56c0*/  VIADD R7, R7, 0x1 ;  /* 0x0000000107077836 */ /* 0x000fe20000000000 */
[----:B------:R-:W-:Y:S01]  /*56d0*/  UMOV UR7, 0xf0000 ;  /* 0x000f000000077882 */ /* 0x000fe20000000000 */
[----:B------:R-:W-:Y:S01]  /*56e0*/  UMOV UR22, 0x0 ;  /* 0x0000000000167882 */ /* 0x000fe20000000000 */
[----:B------:R-:W-:Y:S01]  /*56f0*/  UMOV UR23, 0x10000000 ;  /* 0x1000000000177882 */ /* 0x000fe20000000000 */
[----:B------:R-:W-:Y:S01]  /*5700*/  UMOV UR25, UR33 ;  /* 0x0000002100197c82 */ /* 0x000fe20008000000 */
[----:B------:R-:W-:Y:S01]  /*5710*/  ISETP.NE.AND P0, PT, R7, 0x4, PT ;  /* 0x000000040700780c */ /* 0x000fe20003f05270 */
[----:B------:R-:W-:Y:S01]  /*5720*/  UMOV UR28, UR36 ;  /* 0x00000024001c7c82 */ /* 0x000fe20008000000 */
[----:B------:R-:W-:Y:S01]  /*5730*/  UIADD3 UR16, UR8, 0x20100, URZ ;  /* 0x0002010008107890 */ /* 0x000fe2000fffe03f */
[----:B------:R-:W-:Y:S01]  /*5740*/  VIADD R23, R23, 0x80 ;  /* 0x0000008017177836 */ /* 0x000fe20000000000 */
[----:B------:R-:W-:Y:S01]  /*5750*/  UIADD3 UR32, UR24, 0x100, URZ ;  /* 0x0000010018207890 */ /* 0x000fe2000fffe03f */
[----:B------:R-:W-:Y:S01]  /*5760*/  SEL R14, RZ, 0x1, P0 ;  /* 0x00000001ff0e7807 */ /* 0x000fe20000000000 */
[----:B------:R-:W-:Y:S01]  /*5770*/  UIADD3 UR24, UR24, 0x4100, URZ ;  /* 0x0000410018187890 */ /* 0x000fe2000fffe03f */
[----:B------:R-:W-:Y:S01]  /*5780*/  SEL R7, R7, RZ, P0 ;  /* 0x000000ff07077207 */ /* 0x000fe20000000000 */
[----:B------:R-:W-:Y:S01]  /*5790*/  UIADD3 UR8, UR8, 0x22100, URZ ;  /* 0x0002210008087890 */ /* 0x000fe2000fffe03f */
[----:B------:R-:W-:Y:S01]  /*57a0*/  LOP3.LUT R5, R5, R14, RZ, 0x3c, !PT ;  /* 0x0000000e05057212 */ /* 0x000fe200078e3cff */
[----:B------:R-:W-:Y:S01]  /*57b0*/  UMOV UR27, UR35 ;  /* 0x00000023001b7c82 */ /* 0x000fe20008000000 */
[----:B------:R-:W-:Y:S01]  /*57c0*/  UMOV UR17, UR33 ;  /* 0x0000002100117c82 */ /* 0x000fe20008000000 */
[----:B------:R-:W-:Y:S01]  /*57d0*/  UMOV UR18, UR34 ;  /* 0x0000002200127c82 */ /* 0x000fe20008000000 */
[----:B------:R-:W-:Y:S01]  /*57e0*/  UMOV UR20, UR36 ;  /* 0x0000002400147c82 */ /* 0x000fe20008000000 */
[----:B------:R0:W-:Y:S01]  /*57f0*/  UTMALDG.3D.MULTICAST [UR32], [UR14], UR7, desc[UR22] ;  /* 0x000016200e0073b4 */ /* 0x0001e20008011807 */
[----:B------:R-:W-:Y:S01]  /*5800*/  UMOV UR9, UR33 ;  /* 0x0000002100097c82 */ /* 0x000fe20008000000 */
[----:B------:R-:W-:Y:S01]  /*5810*/  UMOV UR11, UR19 ;  /* 0x00000013000b7c82 */ /* 0x000fe20008000000 */
[----:B------:R-:W-:Y:S01]  /*5820*/  UMOV UR12, UR36 ;  /* 0x00000024000c7c82 */ /* 0x000fe20008000000 */
[----:B------:R-:W-:Y:S01]  /*5830*/  UMOV UR10, UR26 ;  /* 0x0000001a000a7c82 */ /* 0x000fe20008000000 */
[----:B------:R0:W-:Y:S01]  /*5840*/  UTMALDG.3D.MULTICAST [UR24], [UR14], UR7, desc[UR22] ;  /* 0x000016180e0073b4 */ /* 0x0001e20008011807 */
[----:B------:R0:W-:Y:S01]  /*5850*/  UTMALDG.3D [UR16], [UR42], desc[UR22] ;  /* 0x000016102a0075b4 */ /* 0x0001e20008011000 */
[----:B------:R0:W-:Y:S02]  /*5860*/  UTMALDG.3D [UR8], [UR42], desc[UR22] ;  /* 0x000016082a0075b4 */ /* 0x0001e40008011000 */
[----:B0-----:R-:W-:Y:S05]  /*5870*/  @P1 BRA `(.L_x_108) ;  /* 0xfffffffc000c1947 */ /* 0x001fea000383ffff */
.L_x_105:
[----:B------:R-:W-:Y:S05]  /*5880*/  BSYNC B1 ;  /* 0x0000000000017941 */ /* 0x000fea0003800000 */
.L_x_104:
[----:B------:R-:W-:Y:S01]  /*5890*/  LOP3.LUT P1, RZ, R10, 0xff, RZ, 0xc0, !PT ;  /* 0x000000ff0aff7812 */ /* 0x000fe2000782c0ff */
[----:B------:R-:W-:Y:S01]  /*58a0*/  IMAD.IADD R8, R9, 0x1, R8 ;  /* 0x0000000109087824 */ /* 0x000fe200078e0208 */
[----:B------:R-:W-:Y:S01]  /*58b0*/  IADD3 R16, P2, R16, UR38, RZ ;  /* 0x0000002610107c10 */ /* 0x000fe2000ff5e0ff */
[----:B------:R-:W-:Y:S01]  /*58c0*/  ULDC.64 UR8, c[0x0][0x650] ;  /* 0x0001940000087ab9 */ /* 0x000fe20000000a00 */
[----:B------:R-:W-:Y:S01]  /*58d0*/  BSSY B1, `(.L_x_109) ;  /* 0x000006c000017945 */ /* 0x000fe20003800000 */
[----:B------:R-:W-:Y:S01]  /*58e0*/  IMAD.MOV.U32 R20, RZ, RZ, -0x1 ;  /* 0xffffffffff147424 */ /* 0x000fe200078e00ff */
[----:B------:R-:W-:Y:S01]  /*58f0*/  SHF.R.U32.HI R4, RZ, 0x2, R8 ;  /* 0x00000002ff047819 */ /* 0x000fe20000011608 */
[----:B------:R-:W-:Y:S01]  /*5900*/  IMAD.MOV.U32 R19, RZ, RZ, -0x1 ;  /* 0xffffffffff137424 */ /* 0x000fe200078e00ff */
[----:B------:R-:W-:Y:S02]  /*5910*/  ISETP.GT.U32.AND P0, PT, R8, 0x3, PT ;  /* 0x000000030800780c */ /* 0x000fe40003f04070 */
[----:B------:R-:W-:-:S02]  /*5920*/  LOP3.LUT R4, R4, 0x1, RZ, 0xc0, !PT ;  /* 0x0000000104047812 */ /* 0x000fc400078ec0ff */
[----:B------:R-:W-:Y:S01]  /*5930*/  ISETP.LT.U32.AND P0, PT, R9, 0x4, P0 ;  /* 0x000000040900780c */ /* 0x000fe20000701070 */
[----:B------:R-:W0:Y:S01]  /*5940*/  @P1 S2R R11, SR_CgaCtaId ;  /* 0x00000000000b1919 */ /* 0x000e220000008800 */
[----:B------:R-:W-:Y:S02]  /*5950*/  @P1 MOV R6, 0x400 ;  /* 0x0000040000061802 */ /* 0x000fe40000000f00 */
[----:B------:R-:W-:Y:S02]  /*5960*/  IADD3.X R17, R17, UR41, RZ, P2, !PT ;  /* 0x0000002911117c10 */ /* 0x000fe400097fe4ff */
[----:B------:R-:W-:Y:S02]  /*5970*/  ISETP.GE.U32.AND P2, PT, R16, UR8, PT ;  /* 0x0000000810007c0c */ /* 0x000fe4000bf46070 */
[----:B------:R-:W-:Y:S02]  /*5980*/  LOP3.LUT R8, R8, 0x3, RZ, 0xc0, !PT ;  /* 0x0000000308087812 */ /* 0x000fe400078ec0ff */
[----:B------:R-:W-:-:S02]  /*5990*/  PRMT R10, RZ, 0x7610, R10 ;  /* 0x00007610ff0a7816 */ /* 0x000fc4000000000a */
[----:B0-----:R-:W-:-:S04]  /*59a0*/  @P1 LEA R6, R11, R6, 0x18 ;  /* 0x000000060b061211 */ /* 0x001fc800078ec0ff */
[----:B------:R0:W-:Y:S01]  /*59b0*/  @P1 SYNCS.ARRIVE.TRANS64.A1T0 RZ, [R6+URZ+0x58], RZ ;  /* 0x000058ff06ff19a7 */ /* 0x0001e2000810003f */
[----:B------:R-:W-:Y:S02]  /*59c0*/  ISETP.NE.U32.AND P1, PT, R4, 0x1, PT ;  /* 0x000000010400780c */ /* 0x000fe40003f25070 */
[----:B------:R-:W-:Y:S02]  /*59d0*/  SEL R4, RZ, 0x1, !P0 ;  /* 0x00000001ff047807 */ /* 0x000fe40004000000 */
[----:B------:R-:W-:Y:S02]  /*59e0*/  ISETP.GE.U32.AND.EX P0, PT, R17, UR9, PT, P2 ;  /* 0x0000000911007c0c */ /* 0x000fe4000bf06120 */
[----:B------:R-:W-:Y:S01]  /*59f0*/  ISETP.GT.U32.AND P1, PT, R9, 0x3, !P1 ;  /* 0x000000030900780c */ /* 0x000fe20004f24070 */
[----:B0-----:R-:W-:-:S03]  /*5a00*/  IMAD.MOV.U32 R6, RZ, RZ, -0x1 ;  /* 0xffffffffff067424 */ /* 0x001fc600078e00ff */
[----:B------:R-:W-:-:S04]  /*5a10*/  SEL R5, RZ, 0x1, !P1 ;  /* 0x00000001ff057807 */ /* 0x000fc80004800000 */
[--C-:B------:R-:W-:Y:S02]  /*5a20*/  LOP3.LUT R3, R5, R3, R4.reuse, 0x96, !PT ;  /* 0x0000000305037212 */ /* 0x100fe400078e9604 */
[----:B------:R-:W-:Y:S01]  /*5a30*/  PRMT R4, RZ, 0x7610, R4 ;  /* 0x00007610ff047816 */ /* 0x000fe20000000004 */
[----:B------:R-:W-:Y:S06]  /*5a40*/  @P0 BRA `(.L_x_110) ;  /* 0x0000000400500947 */ /* 0x000fec0003800000 */
[----:B------:R-:W0:Y:S01]  /*5a50*/  S2R R19, SR_CTAID.X ;  /* 0x0000000000137919 */ /* 0x000e220000002500 */
[----:B------:R-:W-:Y:S01]  /*5a60*/  ULDC.64 UR8, c[0x0][0x628] ;  /* 0x00018a0000087ab9 */ /* 0x000fe20000000a00 */
[----:B------:R-:W1:Y:S01]  /*5a70*/  LDC R20, c[0x0][0x144] ;  /* 0x00005100ff147b82 */ /* 0x000e620000000800 */
[----:B------:R-:W-:Y:S01]  /*5a80*/  ISETP.NE.U32.AND P0, PT, RZ, UR8, PT ;  /* 0x00000008ff007c0c */ /* 0x000fe2000bf05070 */
[----:B------:R-:W2:Y:S01]  /*5a90*/  S2R R14, SR_CTAID.Y ;  /* 0x00000000000e7919 */ /* 0x000ea20000002600 */
[----:B------:R-:W-:Y:S01]  /*5aa0*/  ULDC UR10, c[0x0][0x630] ;  /* 0x00018c00000a7ab9 */ /* 0x000fe20000000800 */
[----:B------:R-:W-:Y:S01]  /*5ab0*/  ULDC UR11, c[0x0][0x150] ;  /* 0x00005400000b7ab9 */ /* 0x000fe20000000800 */
[----:B------:R-:W-:Y:S01]  /*5ac0*/  ISETP.NE.AND.EX P0, PT, RZ, UR9, PT, P0 ;  /* 0x00000009ff007c0c */ /* 0x000fe2000bf05300 */
[----:B------:R-:W-:Y:S02]  /*5ad0*/  IMAD.MOV.U32 R4, RZ, RZ, R16 ;  /* 0x000000ffff047224 */ /* 0x000fe400078e0010 */
[----:B------:R-:W-:Y:S01]  /*5ae0*/  IMAD.MOV.U32 R5, RZ, RZ, R17 ;  /* 0x000000ffff057224 */ /* 0x000fe200078e0011 */
[----:B0-----:R-:W-:-:S09]  /*5af0*/  I2FP.F32.U32 R21, R19 ;  /* 0x0000001300157245 */ /* 0x001fd20000201000 */
[----:B------:R-:W-:Y:S05]  /*5b00*/  @!P0 BRA `(.L_x_111) ;  /* 0x0000000000288947 */ /* 0x000fea0003800000 */
[----:B------:R-:W-:Y:S02]  /*5b10*/  ULDC UR7, c[0x0][0x634] ;  /* 0x00018d0000077ab9 */ /* 0x000fe40000000800 */
[----:B------:R-:W-:-:S05]  /*5b20*/  IADD3 R5, P0, R16, UR7, RZ ;  /* 0x0000000710057c10 */ /* 0x000fca000ff1e0ff */
[----:B------:R-:W-:-:S04]  /*5b30*/  IMAD.X R15, RZ, RZ, R17, P0 ;  /* 0x000000ffff0f7224 */ /* 0x000fc800000e0611 */
[----:B------:R-:W-:-:S04]  /*5b40*/  IMAD.WIDE.U32 R6, R15, UR8, RZ ;  /* 0x000000080f067c25 */ /* 0x000fc8000f8e00ff */
[----:B------:R-:W-:-:S04]  /*5b50*/  IMAD.WIDE.U32 R6, P0, R5, UR9, R6 ;  /* 0x0000000905067c25 */ /* 0x000fc8000f800006 */
[----:B------:R-:W-:-:S04]  /*5b60*/  IMAD.WIDE.U32 R4, R5, UR8, RZ ;  /* 0x0000000805047c25 */ /* 0x000fc8000f8e00ff */
[----:B------:R-:W-:Y:S01]  /*5b70*/  IMAD.MOV.U32 R4, RZ, RZ, R7 ;  /* 0x000000ffff047224 */ /* 0x000fe200078e0007 */
[----:B------:R-:W-:Y:S01]  /*5b80*/  IADD3 RZ, P1, R5, R6, RZ ;  /* 0x0000000605ff7210 */ /* 0x000fe20007f3e0ff */
[----:B------:R-:W-:-:S04]  /*5b90*/  IMAD.X R5, RZ, RZ, RZ, P0 ;  /* 0x000000ffff057224 */ /* 0x000fc800000e06ff */
[----:B------:R-:W-:-:S08]  /*5ba0*/  IMAD.WIDE.U32.X R4, R15, UR9, R4, P1 ;  /* 0x000000090f047c25 */ /* 0x000fd000088e0404 */
.L_x_111:
[----:B------:R-:W-:Y:S01]  /*5bb0*/  FMUL R21, R21, UR11 ;  /* 0x0000000b15157c20 */ /* 0x000fe20008400000 */
[--C-:B------:R-:W-:Y:S01]  /*5bc0*/  SHF.R.U64 R15, R4, UR10, R5.reuse ;  /* 0x0000000a040f7c19 */ /* 0x100fe20008001205 */
[----:B------:R-:W-:Y:S01]  /*5bd0*/  ULDC.64 UR8, c[0x0][0x620] ;  /* 0x0001880000087ab9 */ /* 0x000fe20000000a00 */
[----:B------:R-:W-:Y:S01]  /*5be0*/  SHF.R.U32.HI R4, RZ, UR10, R5 ;  /* 0x0000000aff047c19 */ /* 0x000fe20008011605 */
[----:B------:R-:W-:Y:S01]  /*5bf0*/  ULDC.64 UR10, c[0x0][0x640] ;  /* 0x00019000000a7ab9 */ /* 0x000fe20000000a00 */
[----:B------:R-:W-:Y:S01]  /*5c00*/  IADD3 R5, P0, RZ, -R15, RZ ;  /* 0x8000000fff057210 */ /* 0x000fe20007f1e0ff */
[----:B------:R-:W0:Y:S01]  /*5c10*/  F2I.U32.TRUNC.NTZ R21, R21 ;  /* 0x0000001500157305 */ /* 0x000e22000020f000 */
[----:B------:R-:W-:-:S03]  /*5c20*/  ULDC UR7, c[0x0][0x618] ;  /* 0x0001860000077ab9 */ /* 0x000fc60000000800 */
[----:B------:R-:W-:Y:S01]  /*5c30*/  IMAD.X R4, RZ, RZ, ~R4, P0 ;  /* 0x000000ffff047224 */ /* 0x000fe200000e0e04 */
[----:B------:R-:W-:-:S03]  /*5c40*/  ISETP.NE.U32.AND P0, PT, RZ, UR10, PT ;  /* 0x0000000aff007c0c */ /* 0x000fc6000bf05070 */
[----:B------:R-:W-:Y:S01]  /*5c50*/  IMAD R4, R4, UR8, RZ ;  /* 0x0000000804047c24 */ /* 0x000fe2000f8e02ff */
[----:B------:R-:W-:-:S03]  /*5c60*/  ISETP.NE.AND.EX P0, PT, RZ, UR11, PT, P0 ;  /* 0x0000000bff007c0c */ /* 0x000fc6000bf05300 */
[C---:B------:R-:W-:Y:S02]  /*5c70*/  IMAD R7, R5.reuse, UR9, R4 ;  /* 0x0000000905077c24 */ /* 0x040fe4000f8e0204 */
[----:B------:R-:W-:Y:S01]  /*5c80*/  IMAD.WIDE.U32 R4, R5, UR8, R16 ;  /* 0x0000000805047c25 */ /* 0x000fe2000f8e0010 */
[----:B------:R-:W-:-:S03]  /*5c90*/  ULDC UR8, c[0x0][0x154] ;  /* 0x0000550000087ab9 */ /* 0x000fc60000000800 */
[----:B0-----:R-:W-:Y:S02]  /*5ca0*/  IMAD.MOV R6, RZ, RZ, -R21 ;  /* 0x000000ffff067224 */ /* 0x001fe400078e0a15 */
[----:B------:R-:W0:Y:S01]  /*5cb0*/  LDC R21, c[0x0][0x148] ;  /* 0x00005200ff157b82 */ /* 0x000e220000000800 */
[----:B------:R-:W-:Y:S02]  /*5cc0*/  IMAD.IADD R5, R5, 0x1, R7 ;  /* 0x0000000105057824 */ /* 0x000fe400078e0207 */
[----:B-1----:R-:W-:Y:S01]  /*5cd0*/  IMAD R19, R20, R6, R19 ;  /* 0x0000000614137224 */ /* 0x002fe200078e0213 */
[----:B--2---:R-:W-:Y:S02]  /*5ce0*/  I2FP.F32.U32 R6, R14 ;  /* 0x0000000e00067245 */ /* 0x004fe40000201000 */
[--C-:B------:R-:W-:Y:S02]  /*5cf0*/  SHF.R.U64 R20, R4, UR7, R5.reuse ;  /* 0x0000000704147c19 */ /* 0x100fe40008001205 */
[----:B------:R-:W-:Y:S01]  /*5d00*/  SHF.R.U32.HI R5, RZ, UR7, R5 ;  /* 0x00000007ff057c19 */ /* 0x000fe20008011605 */
[----:B------:R-:W-:Y:S01]  /*5d10*/  FMUL R6, R6, UR8 ;  /* 0x0000000806067c20 */ /* 0x000fe20008400000 */
[----:B------:R-:W-:-:S02]  /*5d20*/  ULDC UR7, c[0x0][0x608] ;  /* 0x0001820000077ab9 */ /* 0x000fc40000000800 */
[--C-:B------:R-:W-:Y:S01]  /*5d30*/  SHF.R.U64 R23, R20, UR7, R5.reuse ;  /* 0x0000000714177c19 */ /* 0x100fe20008001205 */
[----:B------:R1:W2:Y:S01]  /*5d40*/  F2I.U32.TRUNC.NTZ R24, R6 ;  /* 0x0000000600187305 */ /* 0x0002a2000020f000 */
[----:B------:R-:W-:Y:S01]  /*5d50*/  SHF.R.U32.HI R4, RZ, UR7, R5 ;  /* 0x00000007ff047c19 */ /* 0x000fe20008011605 */
[----:B------:R-:W-:-:S03]  /*5d60*/  ULDC UR7, c[0x0][0x658] ;  /* 0x0001960000077ab9 */ /* 0x000fc60000000800 */
[--C-:B------:R-:W-:Y:S02]  /*5d70*/  SHF.R.U64 R22, R23, UR7, R4.reuse ;  /* 0x0000000717167c19 */ /* 0x100fe40008001204 */
[----:B------:R-:W-:-:S03]  /*5d80*/  SHF.R.U32.HI R25, RZ, UR7, R4 ;  /* 0x00000007ff197c19 */ /* 0x000fc60008011604 */
[----:B------:R-:W-:Y:S02]  /*5d90*/  IMAD.MOV.U32 R4, RZ, RZ, R22 ;  /* 0x000000ffff047224 */ /* 0x000fe400078e0016 */
[----:B------:R-:W-:Y:S01]  /*5da0*/  IMAD.MOV.U32 R5, RZ, RZ, R25 ;  /* 0x000000ffff057224 */ /* 0x000fe200078e0019 */
[----:B-1----:R-:W-:Y:S06]  /*5db0*/  @!P0 BRA `(.L_x_112) ;  /* 0x0000000000288947 */ /* 0x002fec0003800000 */
        /* <DEDUP_REMOVED lines=10> */
.L_x_112:
[----:B------:R-:W-:Y:S01]  /*5e60*/  ISETP.NE.AND P0, PT, R2, 0x1, PT ;  /* 0x000000010200780c */ /* 0x000fe20003f05270 */
[----:B------:R-:W-:Y:S01]  /*5e70*/  ULDC UR7, c[0x0][0x648] ;  /* 0x0001920000077ab9 */ /* 0x000fe20000000800 */
[----:B------:R-:W-:Y:S01]  /*5e80*/  LOP3.LUT R23, R23, UR6, RZ, 0xc0, !PT ;  /* 0x0000000617177c12 */ /* 0x000fe2000f8ec0ff */
[----:B--2---:R-:W-:Y:S01]  /*5e90*/  IMAD.MOV R24, RZ, RZ, -R24 ;  /* 0x000000ffff187224 */ /* 0x004fe200078e0a18 */
[----:B------:R-:W-:Y:S01]  /*5ea0*/  SHF.R.U64 R4, R4, UR7, R5 ;  /* 0x0000000704047c19 */ /* 0x000fe20008001205 */
[----:B------:R-:W-:Y:S01]  /*5eb0*/  ULDC UR7, c[0x0][0x638] ;  /* 0x00018e0000077ab9 */ /* 0x000fe20000000800 */
[----:B------:R-:W-:Y:S01]  /*5ec0*/  LOP3.LUT R7, R20, UR4, RZ, 0xc0, !PT ;  /* 0x0000000414077c12 */ /* 0x000fe2000f8ec0ff */
[----:B------:R-:W-:Y:S01]  /*5ed0*/  ULDC UR8, c[0x0][0x610] ;  /* 0x0001840000087ab9 */ /* 0x000fe20000000800 */
[----:B------:R-:W-:Y:S02]  /*5ee0*/  IMAD.MOV.U32 R6, RZ, RZ, R15 ;  /* 0x000000ffff067224 */ /* 0x000fe400078e000f */
[----:B------:R-:W-:-:S02]  /*5ef0*/  IMAD.MOV R5, RZ, RZ, -R4 ;  /* 0x000000ffff057224 */ /* 0x000fc400078e0a04 */
[----:B------:R-:W-:Y:S02]  /*5f00*/  IMAD R4, R4, UR5, R23 ;  /* 0x0000000504047c24 */ /* 0x000fe4000f8e0217 */
[----:B0-----:R-:W-:Y:S02]  /*5f10*/  @P0 IMAD R19, R21, R24, R14 ;  /* 0x0000001815130224 */ /* 0x001fe400078e020e */
[----:B------:R-:W-:Y:S01]  /*5f20*/  IMAD R22, R5, UR7, R22 ;  /* 0x0000000705167c24 */ /* 0x000fe2000f8e0216 */
[----:B------:R-:W-:Y:S01]  /*5f30*/  ULDC UR7, c[0x0][0x600] ;  /* 0x0001800000077ab9 */ /* 0x000fe20000000800 */
[----:B------:R-:W-:Y:S02]  /*5f40*/  IMAD R20, R4, UR8, R19 ;  /* 0x0000000804147c24 */ /* 0x000fe4000f8e0213 */
[----:B------:R-:W-:Y:S02]  /*5f50*/  IMAD R5, R22, UR7, R7 ;  /* 0x0000000716057c24 */ /* 0x000fe4000f8e0207 */
[----:B------:R-:W-:-:S03]  /*5f60*/  IMAD.MOV.U32 R4, RZ, RZ, 0x1 ;  /* 0x00000001ff047424 */ /* 0x000fc600078e00ff */
[----:B------:R-:W-:Y:S02]  /*5f70*/  SEL R19, R5, R20, !P0 ;  /* 0x0000001405137207 */ /* 0x000fe40004000000 */
[----:B------:R-:W-:-:S07]  /*5f80*/  SEL R20, R20, R5, !P0 ;  /* 0x0000000514147207 */ /* 0x000fce0004000000 */
.L_x_110:
[----:B------:R-:W-:Y:S05]  /*5f90*/  BSYNC B1 ;  /* 0x0000000000017941 */ /* 0x000fea0003800000 */
.L_x_109:
[----:B------:R-:W-:-:S13]  /*5fa0*/  LOP3.LUT P0, RZ, R4, 0xff, RZ, 0xc0, !PT ;  /* 0x000000ff04ff7812 */ /* 0x000fda000780c0ff */
[----:B------:R-:W-:Y:S05]  /*5fb0*/  @P0 BRA `(.L_x_113) ;  /* 0xfffffff400040947 */ /* 0x000fea000383ffff */
[----:B------:R-:W-:Y:S05]  /*5fc0*/  BSYNC B0 ;  /* 0x0000000000007941 */ /* 0x000fea0003800000 */
.L_x_102:
[----:B------:R-:W-:-:S03]  /*5fd0*/  UMOV UR7, 0xffffffff ;  /* 0xffffffff00077882 */ /* 0x000fc60000000000 */
[----:B------:R-:W-:Y:S05]  /*5fe0*/  BRA.DIV UR7, `(.L_x_114) ;  /* 0x0000000607147947 */ /* 0x000fea000b800000 */
[----:B------:R-:W-:-:S13]  /*5ff0*/  ELECT P6, URZ, PT ;  /* 0x00000000003f782f */ /* 0x000fda00038c0000 */
.L_x_128:
[----:B------:R-:W-:Y:S04]  /*6000*/  BSSY B0, `(.L_x_115) ;  /* 0x000002b000007945 */ /* 0x000fe80003800000 */
[----:B------:R-:W-:Y:S05]  /*6010*/  @!P6 BRA `(.L_x_116) ;  /* 0x0000000000a4e947 */ /* 0x000fea0003800000 */
[----:B------:R-:W-:-:S04]  /*6020*/  LOP3.LUT R18, R18, 0x2, RZ, 0xfc, !PT ;  /* 0x0000000212127812 */ /* 0x000fc800078efcff */
[----:B------:R-:W-:-:S13]  /*6030*/  ISETP.NE.AND P0, PT, R18, 0x3, PT ;  /* 0x000000031200780c */ /* 0x000fda0003f05270 */
[----:B------:R-:W-:Y:S05]  /*6040*/  @!P0 BRA `(.L_x_117) ;  /* 0x0000000000048947 */ /* 0x000fea0003800000 */
[----:B------:R-:W-:Y:S01]  /*6050*/  BPT.TRAP 0x1 ;  /* 0x000000040000795c */ /* 0x000fe20000300000 */
.L_x_117:
[----:B------:R-:W0:Y:S01]  /*6060*/  S2R R5, SR_CgaCtaId ;  /* 0x0000000000057919 */ /* 0x000e220000008800 */
[----:B------:R-:W-:Y:S02]  /*6070*/  MOV R0, 0x400 ;  /* 0x0000040000007802 */ /* 0x000fe40000000f00 */
[----:B------:R-:W-:Y:S02]  /*6080*/  SHF.L.U32 R2, R3, 0x1f, RZ ;  /* 0x0000001f03027819 */ /* 0x000fe400000006ff */
[----:B0-----:R-:W-:-:S05]  /*6090*/  LEA R5, R5, R0, 0x18 ;  /* 0x0000000005057211 */ /* 0x001fca00078ec0ff */
[----:B------:R-:W-:-:S04]  /*60a0*/  VIADD R5, R5, 0x20 ;  /* 0x0000002005057836 */ /* 0x000fc80000000000 */
[C---:B------:R-:W-:Y:S02]  /*60b0*/  IMAD R7, R8.reuse, 0x8, R5 ;  /* 0x0000000808077824 */ /* 0x040fe400078e0205 */
[----:B------:R-:W-:Y:S02]  /*60c0*/  VIADD R8, R8, 0x1 ;  /* 0x0000000108087836 */ /* 0x000fe40000000000 */
[----:B------:R-:W0:Y:S03]  /*60d0*/  SYNCS.PHASECHK.TRANS64.TRYWAIT P0, [R7+URZ], R2 ;  /* 0x00000002070075a7 */ /* 0x000e26000800017f */
[----:B------:R-:W-:-:S04]  /*60e0*/  ISETP.NE.AND P1, PT, R8, 0x4, PT ;  /* 0x000000040800780c */ /* 0x000fc80003f25270 */
[----:B------:R-:W-:Y:S02]  /*60f0*/  SEL R0, RZ, 0x1, P1 ;  /* 0x00000001ff007807 */ /* 0x000fe40000800000 */
[----:B------:R-:W-:Y:S02]  /*6100*/  SEL R8, R8, RZ, P1 ;  /* 0x000000ff08087207 */ /* 0x000fe40000800000 */
[----:B------:R-:W-:-:S03]  /*6110*/  LOP3.LUT R9, R3, R0, RZ, 0x3c, !PT ;  /* 0x0000000003097212 */ /* 0x000fc600078e3cff */
[----:B------:R-:W-:Y:S01]  /*6120*/  IMAD R6, R8, 0x8, R5 ;  /* 0x0000000808067824 */ /* 0x000fe200078e0205 */
[----:B------:R-:W-:Y:S01]  /*6130*/  SHF.L.U32 R3, R9, 0x1f, RZ ;  /* 0x0000001f09037819 */ /* 0x000fe200000006ff */
[----:B0-----:R-:W-:Y:S06]  /*6140*/  @!P0 BRA `(.L_x_118) ;  /* 0x0000000000dc8947 */ /* 0x001fec0003800000 */
.L_x_129:
[----:B------:R-:W1:Y:S01]  /*6150*/  SYNCS.PHASECHK.TRANS64.TRYWAIT P0, [R6+URZ], R3 ;  /* 0x00000003060075a7 */ /* 0x000e62000800017f */
[----:B------:R-:W-:-:S05]  /*6160*/  VIADD R0, R8, 0x1 ;  /* 0x0000000108007836 */ /* 0x000fca0000000000 */
[----:B------:R-:W-:-:S04]  /*6170*/  ISETP.NE.AND P1, PT, R0, 0x4, PT ;  /* 0x000000040000780c */ /* 0x000fc80003f25270 */
[----:B0-----:R-:W-:Y:S02]  /*6180*/  SEL R2, RZ, 0x1, P1 ;  /* 0x00000001ff027807 */ /* 0x001fe40000800000 */
[----:B------:R-:W-:Y:S02]  /*6190*/  SEL R0, R0, RZ, P1 ;  /* 0x000000ff00007207 */ /* 0x000fe40000800000 */
[----:B------:R-:W-:-:S03]  /*61a0*/  LOP3.LUT R9, R9, R2, RZ, 0x3c, !PT ;  /* 0x0000000209097212 */ /* 0x000fc600078e3cff */
[----:B------:R-:W-:Y:S01]  /*61b0*/  IMAD R7, R0, 0x8, R5 ;  /* 0x0000000800077824 */ /* 0x000fe200078e0205 */
[----:B------:R-:W-:Y:S01]  /*61c0*/  SHF.L.U32 R4, R9, 0x1f, RZ ;  /* 0x0000001f09047819 */ /* 0x000fe200000006ff */
[----:B-1----:R-:W-:Y:S06]  /*61d0*/  @!P0 BRA `(.L_x_119) ;  /* 0x0000000000cc8947 */ /* 0x002fec0003800000 */
.L_x_130:
[----:B------:R-:W1:Y:S01]  /*61e0*/  SYNCS.PHASECHK.TRANS64.TRYWAIT P0, [R7+URZ], R4 ;  /* 0x00000004070075a7 */ /* 0x000e62000800017f */
[----:B------:R-:W-:-:S05]  /*61f0*/  VIADD R0, R0, 0x1 ;  /* 0x0000000100007836 */ /* 0x000fca0000000000 */
[----:B------:R-:W-:-:S04]  /*6200*/  ISETP.NE.AND P1, PT, R0, 0x4, PT ;  /* 0x000000040000780c */ /* 0x000fc80003f25270 */
[----:B------:R-:W-:Y:S02]  /*6210*/  SEL R2, RZ, 0x1, P1 ;  /* 0x00000001ff027807 */ /* 0x000fe40000800000 */
[----:B------:R-:W-:Y:S02]  /*6220*/  SEL R0, R0, RZ, P1 ;  /* 0x000000ff00007207 */ /* 0x000fe40000800000 */
[----:B------:R-:W-:Y:S01]  /*6230*/  LOP3.LUT R2, R9, R2, RZ, 0x3c, !PT ;  /* 0x0000000209027212 */ /* 0x000fe200078e3cff */
[----:B-1----:R-:W-:Y:S06]  /*6240*/  @!P0 BRA `(.L_x_120) ;  /* 0x0000000000c48947 */ /* 0x002fec0003800000 */
.L_x_131:
[----:B------:R-:W-:Y:S01]  /*6250*/  IMAD R5, R0, 0x8, R5 ;  /* 0x0000000800057824 */ /* 0x000fe200078e0205 */
[----:B------:R-:W-:-:S07]  /*6260*/  SHF.L.U32 R0, R2, 0x1f, RZ ;  /* 0x0000001f02007819 */ /* 0x000fce00000006ff */
.L_x_121:
[----:B--2---:R2:W3:Y:S02]  /*6270*/  SYNCS.PHASECHK.TRANS64.TRYWAIT P0, [R5+URZ], R0 ;  /* 0x00000000050075a7 */ /* 0x0044e4000800017f */
[----:B---3--:R-:W-:Y:S05]  /*6280*/  @!P0 NANOSLEEP.SYNCS 0x989680 ;  /* 0x009896800000895d */ /* 0x008fea0003900000 */
[----:B------:R-:W3:Y:S02]  /*6290*/  @!P0 SYNCS.PHASECHK.TRANS64 P0, [R5+URZ], R0 ;  /* 0x00000000050085a7 */ /* 0x000ee4000800007f */
[----:B---3--:R-:W-:Y:S05]  /*62a0*/  @!P0 BRA `(.L_x_121) ;  /* 0xfffffffc00f08947 */ /* 0x008fea000383ffff */
.L_x_116:
[----:B------:R-:W-:Y:S05]  /*62b0*/  BSYNC B0 ;  /* 0x0000000000007941 */ /* 0x000fea0003800000 */
.L_x_115:
[----:B------:R-:W-:Y:S05]  /*62c0*/  EXIT ;  /* 0x000000000000794d */ /* 0x000fea0003800000 */
.L_x_21:
[----:B-1----:R1:W2:Y:S02]  /*62d0*/  SYNCS.PHASECHK.TRANS64.TRYWAIT P1, [R3+URZ], R0 ;  /* 0x00000000030075a7 */ /* 0x0022a4000802017f */
[----:B--2---:R-:W-:Y:S05]  /*62e0*/  @!P1 NANOSLEEP.SYNCS 0x989680 ;  /* 0x009896800000995d */ /* 0x004fea0003900000 */
[----:B------:R-:W2:Y:S02]  /*62f0*/  @!P1 SYNCS.PHASECHK.TRANS64 P1, [R3+URZ], R0 ;  /* 0x00000000030095a7 */ /* 0x000ea4000802007f */
[----:B--2---:R-:W-:Y:S05]  /*6300*/  @!P1 BRA `(.L_x_21) ;  /* 0xfffffffc00f09947 */ /* 0x004fea000383ffff */
[----:B------:R-:W-:Y:S05]  /*6310*/  BRA `(.L_x_20) ;  /* 0xffffffb400087947 */ /* 0x000fea000383ffff */
.L_x_26:
[----:B-1----:R1:W2:Y:S02]  /*6320*/  SYNCS.PHASECHK.TRANS64.TRYWAIT P1, [R5+URZ], R4 ;  /* 0x00000004050075a7 */ /* 0x0022a4000802017f */
[----:B--2---:R-:W-:Y:S05]  /*6330*/  @!P1 NANOSLEEP.SYNCS 0x989680 ;  /* 0x009896800000995d */ /* 0x004fea0003900000 */
[----:B------:R-:W2:Y:S02]  /*6340*/  @!P1 SYNCS.PHASECHK.TRANS64 P1, [R5+URZ], R4 ;  /* 0x00000004050095a7 */ /* 0x000ea4000802007f */
[----:B--2---:R-:W-:Y:S05]  /*6350*/  @!P1 BRA `(.L_x_26) ;  /* 0xfffffffc00f09947 */ /* 0x004fea000383ffff */
[----:B------:R-:W-:Y:S05]  /*6360*/  BRA `(.L_x_25) ;  /* 0xffffffb800547947 */ /* 0x000fea000383ffff */
.L_x_103:
[----:B------:R-:W-:Y:S01]  /*6370*/  BSSY B1, `(.L_x_122) ;  /* 0x0000006000017945 */ /* 0x000fe20003800000 */
[----:B------:R-:W-:-:S07]  /*6380*/  IMAD.MOV.U32 R15, RZ, RZ, -0x1 ;  /* 0xffffffffff0f7424 */ /* 0x000fce00078e00ff */
[----:B------:R-:W-:Y:S05]  /*6390*/  WARPSYNC.COLLECTIVE R15, `(.L_x_123) ;  /* 0x000000000f0c7348 */ /* 0x000fea0003c00000 */
[----:B------:R-:W-:Y:S02]  /*63a0*/  ELECT P6, UR62, PT ;  /* 0x00000000003e782f */ /* 0x000fe400038c0000 */
[----:B------:R-:W-:Y:S01]  /*63b0*/  MOV R14, UR62 ;  /* 0x0000003e000e7c02 */ /* 0x000fe20008000f00 */
[----:B------:R-:W-:Y:S10]  /*63c0*/  ENDCOLLECTIVE ;  /* 0x000000000000791b */ /* 0x000ff40003800000 */
.L_x_123:
[----:B------:R-:W-:Y:S05]  /*63d0*/  BSYNC B1 ;  /* 0x0000000000017941 */ /* 0x000fea0003800000 */
.L_x_122:
[----:B------:R-:W-:Y:S05]  /*63e0*/  BRA `(.L_x_124) ;  /* 0xfffffff000047947 */ /* 0x000fea000383ffff */
.L_x_106:
[----:B0-----:R0:W1:Y:S02]  /*63f0*/  SYNCS.PHASECHK.TRANS64.TRYWAIT P0, [R21+URZ+0x20], R14 ;  /* 0x0000200e150075a7 */ /* 0x001064000800017f */
[----:B-1----:R-:W-:Y:S05]  /*6400*/  @!P0 NANOSLEEP.SYNCS 0x989680 ;  /* 0x009896800000895d */ /* 0x002fea0003900000 */
[----:B------:R-:W1:Y:S02]  /*6410*/  @!P0 SYNCS.PHASECHK.TRANS64 P0, [R21+URZ+0x20], R14 ;  /* 0x0000200e150085a7 */ /* 0x000e64000800007f */
[----:B-1----:R-:W-:Y:S05]  /*6420*/  @!P0 BRA `(.L_x_106) ;  /* 0xfffffffc00f08947 */ /* 0x002fea000383ffff */
[----:B------:R-:W-:Y:S05]  /*6430*/  BRA `(.L_x_125) ;  /* 0xfffffff000447947 */ /* 0x000fea000383ffff */
.L_x_114:
[----:B------:R-:W-:Y:S01]  /*6440*/  BSSY B0, `(.L_x_126) ;  /* 0x0000006000007945 */ /* 0x000fe20003800000 */
[----:B------:R-:W-:-:S07]  /*6450*/  IMAD.MOV.U32 R15, RZ, RZ, -0x1 ;  /* 0xffffffffff0f7424 */ /* 0x000fce00078e00ff */
[----:B------:R-:W-:Y:S05]  /*6460*/  WARPSYNC.COLLECTIVE R15, `(.L_x_127) ;  /* 0x000000000f0c7348 */ /* 0x000fea0003c00000 */
[----:B------:R-:W-:Y:S02]  /*6470*/  ELECT P6, UR62, PT ;  /* 0x00000000003e782f */ /* 0x000fe400038c0000 */
[----:B------:R-:W-:Y:S01]  /*6480*/  MOV R14, UR62 ;  /* 0x0000003e000e7c02 */ /* 0x000fe20008000f00 */
[----:B------:R-:W-:Y:S10]  /*6490*/  ENDCOLLECTIVE ;  /* 0x000000000000791b */ /* 0x000ff40003800000 */
.L_x_127:
[----:B------:R-:W-:Y:S05]  /*64a0*/  BSYNC B0 ;  /* 0x0000000000007941 */ /* 0x000fea0003800000 */
.L_x_126:
[----:B------:R-:W-:Y:S05]  /*64b0*/  BRA `(.L_x_128) ;  /* 0xfffffff800d07947 */ /* 0x000fea000383ffff */
.L_x_118:
[----:B0-----:R0:W1:Y:S02]  /*64c0*/  SYNCS.PHASECHK.TRANS64.TRYWAIT P0, [R7+URZ], R2 ;  /* 0x00000002070075a7 */ /* 0x001064000800017f */
[----:B-1----:R-:W-:Y:S05]  /*64d0*/  @!P0 NANOSLEEP.SYNCS 0x989680 ;  /* 0x009896800000895d */ /* 0x002fea0003900000 */
[----:B------:R-:W1:Y:S02]  /*64e0*/  @!P0 SYNCS.PHASECHK.TRANS64 P0, [R7+URZ], R2 ;  /* 0x00000002070085a7 */ /* 0x000e64000800007f */
[----:B-1----:R-:W-:Y:S05]  /*64f0*/  @!P0 BRA `(.L_x_118) ;  /* 0xfffffffc00f08947 */ /* 0x002fea000383ffff */
[----:B------:R-:W-:Y:S05]  /*6500*/  BRA `(.L_x_129) ;  /* 0xfffffffc00107947 */ /* 0x000fea000383ffff */
.L_x_119:
[----:B0-----:R0:W1:Y:S02]  /*6510*/  SYNCS.PHASECHK.TRANS64.TRYWAIT P0, [R6+URZ], R3 ;  /* 0x00000003060075a7 */ /* 0x001064000800017f */
[----:B-1----:R-:W-:Y:S05]  /*6520*/  @!P0 NANOSLEEP.SYNCS 0x989680 ;  /* 0x009896800000895d */ /* 0x002fea0003900000 */
[----:B------:R-:W1:Y:S02]  /*6530*/  @!P0 SYNCS.PHASECHK.TRANS64 P0, [R6+URZ], R3 ;  /* 0x00000003060085a7 */ /* 0x000e64000800007f */
[----:B-1----:R-:W-:Y:S05]  /*6540*/  @!P0 BRA `(.L_x_119) ;  /* 0xfffffffc00f08947 */ /* 0x002fea000383ffff */
[----:B------:R-:W-:Y:S05]  /*6550*/  BRA `(.L_x_130) ;  /* 0xfffffffc00207947 */ /* 0x000fea000383ffff */
.L_x_120:
[----:B-1----:R1:W2:Y:S02]  /*6560*/  SYNCS.PHASECHK.TRANS64.TRYWAIT P0, [R7+URZ], R4 ;  /* 0x00000004070075a7 */ /* 0x0022a4000800017f */
[----:B--2---:R-:W-:Y:S05]  /*6570*/  @!P0 NANOSLEEP.SYNCS 0x989680 ;  /* 0x009896800000895d */ /* 0x004fea0003900000 */
[----:B------:R-:W2:Y:S02]  /*6580*/  @!P0 SYNCS.PHASECHK.TRANS64 P0, [R7+URZ], R4 ;  /* 0x00000004070085a7 */ /* 0x000ea4000800007f */
[----:B--2---:R-:W-:Y:S05]  /*6590*/  @!P0 BRA `(.L_x_120) ;  /* 0xfffffffc00f08947 */ /* 0x004fea000383ffff */
[----:B------:R-:W-:Y:S05]  /*65a0*/  BRA `(.L_x_131) ;  /* 0xfffffffc00287947 */ /* 0x000fea000383ffff */
.L_x_132:
[----:B------:R-:W-:-:S00]  /*65b0*/  BRA `(.L_x_132) ;  /* 0xfffffffc00fc7947 */ /* 0x000fc0000383ffff */
[----:B------:R-:W-:-:S00]  /*65c0*/  NOP ;  /* 0x0000000000007918 */ /* 0x000fc00000000000 */
        /* <DEDUP_REMOVED lines=11> */
.L_x_133:


//--------------------- .nv.global.init           --------------------------
	.section	.nv.global.init,"aw",@progbits
.nv.global.init:
	.type		$str$22,@object
	.size		$str$22,($str$23 - $str$22)
$str$22:
        /*0000*/ 	.byte	0x6b, 0x5f, 0x74, 0x69, 0x6c, 0x65, 0x5f, 0x63, 0x6f, 0x75, 0x6e, 0x74, 0x20, 0x3e, 0x3d, 0x20
        /*0010*/ 	.byte	0x31, 0x00
	.type		$str$23,@object
	.size		$str$23,(__unnamed_1 - $str$23)
$str$23:
        /*0012*/ 	.byte	0x2f, 0x74, 0x6d, 0x70, 0x2f, 0x63, 0x75, 0x74, 0x6c, 0x61, 0x73, 0x73, 0x5f, 0x73, 0x77, 0x65
        /*0022*/ 	.byte	0x65, 0x70, 0x5f, 0x73, 0x72, 0x63, 0x2f, 0x69, 0x6e, 0x63, 0x6c, 0x75, 0x64, 0x65, 0x2f, 0x63
        /*0032*/ 	.byte	0x75, 0x74, 0x6c, 0x61, 0x73, 0x73, 0x2f, 0x67, 0x65, 0x6d, 0x6d, 0x2f, 0x63, 0x6f, 0x6c, 0x6c
        /*0042*/ 	.byte	0x65, 0x63, 0x74, 0x69, 0x76, 0x65, 0x2f, 0x73, 0x6d, 0x39, 0x30, 0x5f, 0x6d, 0x6d, 0x61, 0x5f
        /*0052*/ 	.byte	0x74, 0x6d, 0x61, 0x5f, 0x67, 0x6d, 0x6d, 0x61, 0x5f, 0x73, 0x73, 0x5f, 0x77, 0x61, 0x72, 0x70
        /*0062*/ 	.byte	0x73, 0x70, 0x65, 0x63, 0x69, 0x61, 0x6c, 0x69, 0x7a, 0x65, 0x64, 0x2e, 0x68, 0x70, 0x70, 0x00
	.type		__unnamed_1,@object
	.size		__unnamed_1,(.L_0 - __unnamed_1)
__unnamed_1:
        /*0072*/ 	.byte	0x76, 0x6f, 0x69, 0x64, 0x20, 0x63, 0x75, 0x74, 0x6c, 0x61, 0x73, 0x73, 0x3a, 0x3a, 0x67, 0x65
        /* <DEDUP_REMOVED lines=180> */
        /*0bc2*/ 	.byte	0x65, 0x3a, 0x3a, 0x69, 0x64, 0x65, 0x6e, 0x74, 0x69, 0x74, 0x79, 0x5d, 0x00
.L_0:


//--------------------- .nv.shared._ZN7cutlass13device_kernelINS_4gemm6kernel13GemmUniversalIN4cute5tupleIJiiiiEEENS1_10collective13CollectiveMmaINS1_34MainloopSm90TmaGmmaWarpSpecializedILi4ENS5_IJNS4_1CILi1EEENSA_ILi4EEESB_EEENS1_35KernelTmaWarpSpecializedCooperativeEEENS5_IJNSA_ILi128EEENSA_ILi64EEESG_EEENS_10bfloat16_tENS5_IJlSB_lEEESJ_SK_NS4_8TiledMMAINS4_8MMA_AtomIJNS4_4SM904GMMA27MMA_64x64x16_F32BF16BF16_SSILNSO_5MajorE0ELSQ_0ELNSO_7ScaleInE1ELSR_1EEEEEENS4_6LayoutINS5_IJNSA_ILi2EEESB_SB_EEENS5_IJSB_NSA_ILi0EEESX_EEEEENS5_IJNS4_10UnderscoreES10_S10_EEEEENS4_23SM90_TMA_LOAD_MULTICASTENS4_14ComposedLayoutINS4_7SwizzleILi3ELi4ELi3EEENS4_18smem_ptr_flag_bitsILi16EEENSU_INS5_IJNSA_ILi8EEESH_EEENS5_IJSH_SB_EEEEEEEvNS4_8identityENS4_13SM90_TMA_LOADES1D_vS1E_EENS_8epilogue10collective6detail29Sm90TmaWarpSpecializedAdapterINS1I_15DefaultEpilogueISJ_SK_SK_NS1H_6thread17LinearCombinationISJ_Li1EffLNS1M_9ScaleType4KindE0ELNS_15FloatRoundStyleE2ESJ_EENS1_15EpilogueDefaultEEEEEvvEEEEvNT_6ParamsE --------------------------
	.section	.nv.shared._ZN7cutlass13device_kernelINS_4gemm6kernel13GemmUniversalIN4cute5tupleIJiiiiEEENS1_10collective13CollectiveMmaINS1_34MainloopSm90TmaGmmaWarpSpecializedILi4ENS5_IJNS4_1CILi1EEENSA_ILi4EEESB_EEENS1_35KernelTmaWarpSpecializedCooperativeEEENS5_IJNSA_ILi128EEENSA_ILi64EEESG_EEENS_10bfloat16_tENS5_IJlSB_lEEESJ_SK_NS4_8TiledMMAINS4_8MMA_AtomIJNS4_4SM904GMMA27MMA_64x64x16_F32BF16BF16_SSILNSO_5MajorE0ELSQ_0ELNSO_7ScaleInE1ELSR_1EEEEEENS4_6LayoutINS5_IJNSA_ILi2EEESB_SB_EEENS5_IJSB_NSA_ILi0EEESX_EEEEENS5_IJNS4_10UnderscoreES10_S10_EEEEENS4_23SM90_TMA_LOAD_MULTICASTENS4_14ComposedLayoutINS4_7SwizzleILi3ELi4ELi3EEENS4_18smem_ptr_flag_bitsILi16EEENSU_INS5_IJNSA_ILi8EEESH_EEENS5_IJSH_SB_EEEEEEEvNS4_8identityENS4_13SM90_TMA_LOADES1D_vS1E_EENS_8epilogue10collective6detail29Sm90TmaWarpSpecializedAdapterINS1I_15DefaultEpilogueISJ_SK_SK_NS1H_6thread17LinearCombinationISJ_Li1EffLNS1M_9ScaleType4KindE0ELNS_15FloatRoundStyleE2ESJ_EENS1_15EpilogueDefaultEEEEEvvEEEEvNT_6ParamsE,"aw",@nobits
	.sectionflags	@""
	.align	16
	.zero		1024


//--------------------- .nv.shared.reserved.0     --------------------------
	.section	.nv.shared.reserved.0,"aw",@nobits
	.weak		__nv_reservedSMEM_offset_0_alias
	.size		__nv_reservedSMEM_offset_0_alias, 0, 0
	.other		__nv_reservedSMEM_offset_0_alias,@"STO_CUDA_RESERVED_SHARED STV_DEFAULT"
__nv_reservedSMEM_offset_0_alias:
	.zero		0


//--------------------- .nv.global                --------------------------
	.section	.nv.global,"aw",@nobits
.nv.global:
	.type		_ZN40_INTERNAL_9f893bf0_4_k_cu_5d7e7bb7_232474cute1_E,@object
	.size		_ZN40_INTERNAL_9f893bf0_4_k_cu_5d7e7bb7_232474cute1_E,(_ZN40_INTERNAL_9f893bf0_4_k_cu_5d7e7bb7_232474cuda3std3__45__cpo6cbeginE - _ZN40_INTERNAL_9f893bf0_4_k_cu_5d7e7bb7_232474cute1_E)
_ZN40_INTERNAL_9f893bf0_4_k_cu_5d7e7bb7_232474cute1_E:
	.zero		1
	.type		_ZN40_INTERNAL_9f893bf0_4_k_cu_5d7e7bb7_232474cuda3std3__45__cpo6cbeginE,@object
	.size		_ZN40_INTERNAL_9f893bf0_4_k_cu_5d7e7bb7_232474cuda3std3__45__cpo6cbeginE,(_ZN40_INTERNAL_9f893bf0_4_k_cu_5d7e7bb7_232474cuda3std3__48in_placeE - _ZN40_INTERNAL_9f893bf0_4_k_cu_5d7e7bb7_232474cuda3std3__45__cpo6cbeginE)
_ZN40_INTERNAL_9f893bf0_4_k_cu_5d7e7bb7_232474cuda3std3__45__cpo6cbeginE:
	.zero		1
	.type		_ZN40_INTERNAL_9f893bf0_4_k_cu_5d7e7bb7_232474cuda3std3__48in_placeE,@object
	.size		_ZN40_INTERNAL_9f893bf0_4_k_cu_5d7e7bb7_232474cuda3std3__48in_placeE,(_ZN40_INTERNAL_9f893bf0_4_k_cu_5d7e7bb7_232474cuda3std6ranges3__45__cpo9iter_moveE - _ZN40_INTERNAL_9f893bf0_4_k_cu_5d7e7bb7_232474cuda3std3__48in_placeE)
_ZN40_INTERNAL_9f893bf0_4_k_cu_5d7e7bb7_232474cuda3std3__48in_placeE:
	.zero		1
	.type		_ZN40_INTERNAL_9f893bf0_4_k_cu_5d7e7bb7_232474cuda3std6ranges3__45__cpo9iter_moveE,@object
	.size		_ZN40_INTERNAL_9f893bf0_4_k_cu_5d7e7bb7_232474cuda3std6ranges3__45__cpo9iter_moveE,(_ZN40_INTERNAL_9f893bf0_4_k_cu_5d7e7bb7_232474cuda3std3__45__cpo5beginE - _ZN40_INTERNAL_9f893bf0_4_k_cu_5d7e7bb7_232474cuda3std6ranges3__45__cpo9iter_moveE)
_ZN40_INTERNAL_9f893bf0_4_k_cu_5d7e7bb7_232474cuda3std6ranges3__45__cpo9iter_moveE:
	.zero		1
	.type		_ZN40_INTERNAL_9f893bf0_4_k_cu_5d7e7bb7_232474cuda3std3__45__cpo5beginE,@object
	.size		_ZN40_INTERNAL_9f893bf0_4_k_cu_5d7e7bb7_232474cuda3std3__45__cpo5beginE,(_ZN40_INTERNAL_9f893bf0_4_k_cu_5d7e7bb7_232474cuda3std3__442_GLOBAL__N__9f893bf0_4_k_cu_5d7e7bb7_232476ignoreE - _ZN40_INTERNAL_9f893bf0_4_k_cu_5d7e7bb7_232474cuda3std3__45__cpo5beginE)
_ZN40_INTERNAL_9f893bf0_4_k_cu_5d7e7bb7_232474cuda3std3__45__cpo5beginE:
	.zero		1
	.type		_ZN40_INTERNAL_9f893bf0_4_k_cu_5d7e7bb7_232474cuda3std3__442_GLOBAL__N__9f893bf0_4_k_cu_5d7e7bb7_232476ignoreE,@object
	.size		_ZN40_INTERNAL_9f893bf0_4_k_cu_5d7e7bb7_232474cuda3std3__442_GLOBAL__N__9f893bf0_4_k_cu_5d7e7bb7_232476ignoreE,(_ZN40_INTERNAL_9f893bf0_4_k_cu_5d7e7bb7_232474cute7productE - _ZN40_INTERNAL_9f893bf0_4_k_cu_5d7e7bb7_232474cuda3std3__442_GLOBAL__N__9f893bf0_4_k_cu_5d7e7bb7_232476ignoreE)
_ZN40_INTERNAL_9f893bf0_4_k_cu_5d7e7bb7_232474cuda3std3__442_GLOBAL__N__9f893bf0_4_k_cu_5d7e7bb7_232476ignoreE:
	.zero		1
	.type		_ZN40_INTERNAL_9f893bf0_4_k_cu_5d7e7bb7_232474cute7productE,@object
	.size		_ZN40_INTERNAL_9f893bf0_4_k_cu_5d7e7bb7_232474cute7productE,(_ZN40_INTERNAL_9f893bf0_4_k_cu_5d7e7bb7_232474cuda3std3__45__cpo3endE - _ZN40_INTERNAL_9f893bf0_4_k_cu_5d7e7bb7_232474cute7productE)
_ZN40_INTERNAL_9f893bf0_4_k_cu_5d7e7bb7_232474cute7productE:
	.zero		1
	.type		_ZN40_INTERNAL_9f893bf0_4_k_cu_5d7e7bb7_232474cuda3std3__45__cpo3endE,@object
	.size		_ZN40_INTERNAL_9f893bf0_4_k_cu_5d7e7bb7_232474cuda3std3__45__cpo3endE,(_ZN40_INTERNAL_9f893bf0_4_k_cu_5d7e7bb7_232474cuda3std3__419piecewise_constructE - _ZN40_INTERNAL_9f893bf0_4_k_cu_5d7e7bb7_232474cuda3std3__45__cpo3endE)
_ZN40_INTERNAL_9f893bf0_4_k_cu_5d7e7bb7_232474cuda3std3__45__cpo3endE:
	.zero		1
	.type		_ZN40_INTERNAL_9f893bf0_4_k_cu_5d7e7bb7_232474cuda3std3__419piecewise_constructE,@object
	.size		_ZN40_INTERNAL_9f893bf0_4_k_cu_5d7e7bb7_232474cuda3std3__419piecewise_constructE,(_ZN40_INTERNAL_9f893bf0_4_k_cu_5d7e7bb7_232474cuda3std3__45__cpo4cendE - _ZN40_INTERNAL_9f893bf0_4_k_cu_5d7e7bb7_232474cuda3std3__419piecewise_constructE)
_ZN40_INTERNAL_9f893bf0_4_k_cu_5d7e7bb7_232474cuda3std3__419piecewise_constructE:
	.zero		1
	.type		_ZN40_INTERNAL_9f893bf0_4_k_cu_5d7e7bb7_232474cuda3std3__45__cpo4cendE,@object
	.size		_ZN40_INTERNAL_9f893bf0_4_k_cu_5d7e7bb7_232474cuda3std3__45__cpo4cendE,(_ZN40_INTERNAL_9f893bf0_4_k_cu_5d7e7bb7_232474cuda3std6ranges3__45__cpo4swapE - _ZN40_INTERNAL_9f893bf0_4_k_cu_5d7e7bb7_232474cuda3std3__45__cpo4cendE)
_ZN40_INTERNAL_9f893bf0_4_k_cu_5d7e7bb7_232474cuda3std3__45__cpo4cendE:
	.zero		1
	.type		_ZN40_INTERNAL_9f893bf0_4_k_cu_5d7e7bb7_232474cuda3std6ranges3__45__cpo4swapE,@object
	.size		_ZN40_INTERNAL_9f893bf0_4_k_cu_5d7e7bb7_232474cuda3std6ranges3__45__cpo4swapE,(.L_8 - _ZN40_INTERNAL_9f893bf0_4_k_cu_5d7e7bb7_232474cuda3std6ranges3__45__cpo4swapE)
_ZN40_INTERNAL_9f893bf0_4_k_cu_5d7e7bb7_232474cuda3std6ranges3__45__cpo4swapE:
	.zero		1
.L_8:


//--------------------- .nv.constant0._ZN7cutlass13device_kernelINS_4gemm6kernel13GemmUniversalIN4cute5tupleIJiiiiEEENS1_10collective13CollectiveMmaINS1_34MainloopSm90TmaGmmaWarpSpecializedILi4ENS5_IJNS4_1CILi1EEENSA_ILi4EEESB_EEENS1_35KernelTmaWarpSpecializedCooperativeEEENS5_IJNSA_ILi128EEENSA_ILi64EEESG_EEENS_10bfloat16_tENS5_IJlSB_lEEESJ_SK_NS4_8TiledMMAINS4_8MMA_AtomIJNS4_4SM904GMMA27MMA_64x64x16_F32BF16BF16_SSILNSO_5MajorE0ELSQ_0ELNSO_7ScaleInE1ELSR_1EEEEEENS4_6LayoutINS5_IJNSA_ILi2EEESB_SB_EEENS5_IJSB_NSA_ILi0EEESX_EEEEENS5_IJNS4_10UnderscoreES10_S10_EEEEENS4_23SM90_TMA_LOAD_MULTICASTENS4_14ComposedLayoutINS4_7SwizzleILi3ELi4ELi3EEENS4_18smem_ptr_flag_bitsILi16EEENSU_INS5_IJNSA_ILi8EEESH_EEENS5_IJSH_SB_EEEEEEEvNS4_8identityENS4_13SM90_TMA_LOADES1D_vS1E_EENS_8epilogue10collective6detail29Sm90TmaWarpSpecializedAdapterINS1I_15DefaultEpilogueISJ_SK_SK_NS1H_6thread17LinearCombinationISJ_Li1EffLNS1M_9ScaleType4KindE0ELNS_15FloatRoundStyleE2ESJ_EENS1_15EpilogueDefaultEEEEEvvEEEEvNT_6ParamsE --------------------------
	.section	.nv.constant0._ZN7cutlass13device_kernelINS_4gemm6kernel13GemmUniversalIN4cute5tupleIJiiiiEEENS1_10collective13CollectiveMmaINS1_34MainloopSm90TmaGmmaWarpSpecializedILi4ENS5_IJNS4_1CILi1EEENSA_ILi4EEESB_EEENS1_35KernelTmaWarpSpecializedCooperativeEEENS5_IJNSA_ILi128EEENSA_ILi64EEESG_EEENS_10bfloat16_tENS5_IJlSB_lEEESJ_SK_NS4_8TiledMMAINS4_8MMA_AtomIJNS4_4SM904GMMA27MMA_64x64x16_F32BF16BF16_SSILNSO_5MajorE0ELSQ_0ELNSO_7ScaleInE1ELSR_1EEEEEENS4_6LayoutINS5_IJNSA_ILi2EEESB_SB_EEENS5_IJSB_NSA_ILi0EEESX_EEEEENS5_IJNS4_10UnderscoreES10_S10_EEEEENS4_23SM90_TMA_LOAD_MULTICASTENS4_14ComposedLayoutINS4_7SwizzleILi3ELi4ELi3EEENS4_18smem_ptr_flag_bitsILi16EEENSU_INS5_IJNSA_ILi8EEESH_EEENS5_IJSH_SB_EEEEEEEvNS4_8identityENS4_13SM90_TMA_LOADES1D_vS1E_EENS_8epilogue10collective6detail29Sm90TmaWarpSpecializedAdapterINS1I_15DefaultEpilogueISJ_SK_SK_NS1H_6thread17LinearCombinationISJ_Li1EffLNS1M_9ScaleType4KindE0ELNS_15FloatRoundStyleE2ESJ_EENS1_15EpilogueDefaultEEEEEvvEEEEvNT_6ParamsE,"a",@progbits
	.sectionflags	@""
	.align	4
.nv.constant0._ZN7cutlass13device_kernelINS_4gemm6kernel13GemmUniversalIN4cute5tupleIJiiiiEEENS1_10collective13CollectiveMmaINS1_34MainloopSm90TmaGmmaWarpSpecializedILi4ENS5_IJNS4_1CILi1EEENSA_ILi4EEESB_EEENS1_35KernelTmaWarpSpecializedCooperativeEEENS5_IJNSA_ILi128EEENSA_ILi64EEESG_EEENS_10bfloat16_tENS5_IJlSB_lEEESJ_SK_NS4_8TiledMMAINS4_8MMA_AtomIJNS4_4SM904GMMA27MMA_64x64x16_F32BF16BF16_SSILNSO_5MajorE0ELSQ_0ELNSO_7ScaleInE1ELSR_1EEEEEENS4_6LayoutINS5_IJNSA_ILi2EEESB_SB_EEENS5_IJSB_NSA_ILi0EEESX_EEEEENS5_IJNS4_10UnderscoreES10_S10_EEEEENS4_23SM90_TMA_LOAD_MULTICASTENS4_14ComposedLayoutINS4_7SwizzleILi3ELi4ELi3EEENS4_18smem_ptr_flag_bitsILi16EEENSU_INS5_IJNSA_ILi8EEESH_EEENS5_IJSH_SB_EEEEEEEvNS4_8identityENS4_13SM90_TMA_LOADES1D_vS1E_EENS_8epilogue10collective6detail29Sm90TmaWarpSpecializedAdapterINS1I_15DefaultEpilogueISJ_SK_SK_NS1H_6thread17LinearCombinationISJ_Li1EffLNS1M_9ScaleType4KindE0ELNS_15FloatRoundStyleE2ESJ_EENS1_15EpilogueDefaultEEEEEvvEEEEvNT_6ParamsE:
	.zero		1664


//--------------------- SYMBOLS --------------------------

	.type		.nv.reservedSmem.offset0,@object
	.size		.nv.reservedSmem.offset0,0x4
	.type		__assertfail,@function
